	.target	sm_100a

	.elftype	@"ET_EXEC"


//--------------------- .note.nv.tkinfo           --------------------------
	.section	.note.nv.tkinfo,"",@"SHT_NOTE"
	.sectionflags	@"SHF_NOTE_NV_TKINFO"
	.tkinfo
        /*0018*/ 	.word	0x00000002
        /*0030*/ 	.string	""
        /*0030*/ 	.string	"ptxas"
        /*0030*/ 	.string	"Cuda compilation tools, release 13.0, V13.0.88"
        /*0030*/ 	.string	"Build cuda_13.0.r13.0/compiler.36424714_0"
        /*0030*/ 	.string	"-arch sm_100a -m 64 "



//--------------------- .note.nv.cuinfo           --------------------------
	.section	.note.nv.cuinfo,"",@"SHT_NOTE"
	.sectionflags	@"SHF_NOTE_NV_CUINFO"
        /*0018*/ 	.short	0x0002
        /*001a*/ 	.short	0x0064
        /*001c*/ 	.short	0x0082
	.zero		2


//--------------------- .nv.info                  --------------------------
	.section	.nv.info,"",@"SHT_CUDA_INFO"
	.align	4


	//----- nvinfo : EIATTR_REGCOUNT
	.align		4
        /*0000*/ 	.byte	0x04, 0x2f
        /*0002*/ 	.short	(.L_19 - .L_18)
	.align		4
.L_18:
        /*0004*/ 	.word	index@(_ZN7cutlass13device_kernelINS_4gemm6kernel13GemmUniversalIN4cute5tupleIJiiiiEEENS1_10collective13CollectiveMmaINS1_35MainloopSm100TmaUmmaWarpSpecializedILi27ELi2ELi4ENS5_IJNS4_1CILi2EEESB_NSA_ILi1EEEEEEEENS5_IJNSA_ILi64EEESF_SF_EEENS_12float_e5m2_tENS5_IJlSC_lEEESH_SI_NS4_8TiledMMAINS4_8MMA_AtomIJNS4_10MMA_TraitsINS4_19SM100_MMA_F8F6F4_SSEJSH_SH_fSF_SF_NS4_17integral_constantINS4_4UMMA5MajorELSP_0EEESQ_NSN_INSO_7ScaleInELSR_0EEESS_EEEEEENS4_6LayoutINS5_IJSC_SC_SC_EEENS5_IJNSA_ILi0EEESX_SX_EEEEENS5_IJNS4_10UnderscoreES10_S10_EEEEENS4_23SM90_TMA_LOAD_MULTICASTENS4_14ComposedLayoutINS4_7SwizzleILi2ELi4ELi3EEENS4_18smem_ptr_flag_bitsILi8EEENSV_INS5_IJNSA_ILi8EEESF_EEENS5_IJSF_SC_EEEEEEEvNS4_8identityES13_S1D_vS1E_EENS_8epilogue10collective18CollectiveEpilogueINS1G_23Sm100TmaWarpSpecializedILi1ELi1ELi32ELb0ELb0EEEJSG_NS5_IJNSV_ISF_SC_EES1L_EEESH_SI_SH_SI_NS1G_6fusion15FusionCallbacksIS1K_NS1N_17LinearCombinationISH_fSH_fLNS_15FloatRoundStyleE2EEESG_S1M_JEEENS4_5SM1004TMEM4LOAD26SM100_TMEM_LOAD_16dp32b32xENS4_13SM90_TMA_LOADES1D_NS4_39AutoVectorizingCopyWithAssumedAlignmentILi128EEENS4_14SM90_TMA_STOREES1D_S1Z_S1Z_EEEvvEEEEvNT_6ParamsE)
        /*0008*/ 	.word	0x00000059


	//----- nvinfo : EIATTR_FRAME_SIZE
	.align		4
.L_19:
        /*000c*/ 	.byte	0x04, 0x11
        /*000e*/ 	.short	(.L_21 - .L_20)
	.align		4
.L_20:
        /*0010*/ 	.word	index@($__internal_2_$__cuda_sm10x_tcgen05_guardrail_trap_unallocated_columns_being_dealloced)
        /*0014*/ 	.word	0x00000000


	//----- nvinfo : EIATTR_FRAME_SIZE
	.align		4
.L_21:
        /*0018*/ 	.byte	0x04, 0x11
        /*001a*/ 	.short	(.L_23 - .L_22)
	.align		4
.L_22:
        /*001c*/ 	.word	index@($__internal_1_$__cuda_sm10x_tcgen05_guardrail_trap_phase_invalid_during_alloc)
        /*0020*/ 	.word	0x00000000


	//----- nvinfo : EIATTR_FRAME_SIZE
	.align		4
.L_23:
        /*0024*/ 	.byte	0x04, 0x11
        /*0026*/ 	.short	(.L_25 - .L_24)
	.align		4
.L_24:
        /*0028*/ 	.word	index@($__internal_0_$__cuda_sm10x_tcgen05_guardrail_trap_col_being_dealloced_not_returned_by_alloc)
        /*002c*/ 	.word	0x00000000


	//----- nvinfo : EIATTR_FRAME_SIZE
	.align		4
.L_25:
        /*0030*/ 	.byte	0x04, 0x11
        /*0032*/ 	.short	(.L_27 - .L_26)
	.align		4
.L_26:
        /*0034*/ 	.word	index@(_ZN7cutlass13device_kernelINS_4gemm6kernel13GemmUniversalIN4cute5tupleIJiiiiEEENS1_10collective13CollectiveMmaINS1_35MainloopSm100TmaUmmaWarpSpecializedILi27ELi2ELi4ENS5_IJNS4_1CILi2EEESB_NSA_ILi1EEEEEEEENS5_IJNSA_ILi64EEESF_SF_EEENS_12float_e5m2_tENS5_IJlSC_lEEESH_SI_NS4_8TiledMMAINS4_8MMA_AtomIJNS4_10MMA_TraitsINS4_19SM100_MMA_F8F6F4_SSEJSH_SH_fSF_SF_NS4_17integral_constantINS4_4UMMA5MajorELSP_0EEESQ_NSN_INSO_7ScaleInELSR_0EEESS_EEEEEENS4_6LayoutINS5_IJSC_SC_SC_EEENS5_IJNSA_ILi0EEESX_SX_EEEEENS5_IJNS4_10UnderscoreES10_S10_EEEEENS4_23SM90_TMA_LOAD_MULTICASTENS4_14ComposedLayoutINS4_7SwizzleILi2ELi4ELi3EEENS4_18smem_ptr_flag_bitsILi8EEENSV_INS5_IJNSA_ILi8EEESF_EEENS5_IJSF_SC_EEEEEEEvNS4_8identityES13_S1D_vS1E_EENS_8epilogue10collective18CollectiveEpilogueINS1G_23Sm100TmaWarpSpecializedILi1ELi1ELi32ELb0ELb0EEEJSG_NS5_IJNSV_ISF_SC_EES1L_EEESH_SI_SH_SI_NS1G_6fusion15FusionCallbacksIS1K_NS1N_17LinearCombinationISH_fSH_fLNS_15FloatRoundStyleE2EEESG_S1M_JEEENS4_5SM1004TMEM4LOAD26SM100_TMEM_LOAD_16dp32b32xENS4_13SM90_TMA_LOADES1D_NS4_39AutoVectorizingCopyWithAssumedAlignmentILi128EEENS4_14SM90_TMA_STOREES1D_S1Z_S1Z_EEEvvEEEEvNT_6ParamsE)
        /*0038*/ 	.word	0x00000000


	//----- nvinfo : EIATTR_MIN_STACK_SIZE
	.align		4
.L_27:
        /*003c*/ 	.byte	0x04, 0x12
        /*003e*/ 	.short	(.L_29 - .L_28)
	.align		4
.L_28:
        /*0040*/ 	.word	index@(_ZN7cutlass13device_kernelINS_4gemm6kernel13GemmUniversalIN4cute5tupleIJiiiiEEENS1_10collective13CollectiveMmaINS1_35MainloopSm100TmaUmmaWarpSpecializedILi27ELi2ELi4ENS5_IJNS4_1CILi2EEESB_NSA_ILi1EEEEEEEENS5_IJNSA_ILi64EEESF_SF_EEENS_12float_e5m2_tENS5_IJlSC_lEEESH_SI_NS4_8TiledMMAINS4_8MMA_AtomIJNS4_10MMA_TraitsINS4_19SM100_MMA_F8F6F4_SSEJSH_SH_fSF_SF_NS4_17integral_constantINS4_4UMMA5MajorELSP_0EEESQ_NSN_INSO_7ScaleInELSR_0EEESS_EEEEEENS4_6LayoutINS5_IJSC_SC_SC_EEENS5_IJNSA_ILi0EEESX_SX_EEEEENS5_IJNS4_10UnderscoreES10_S10_EEEEENS4_23SM90_TMA_LOAD_MULTICASTENS4_14ComposedLayoutINS4_7SwizzleILi2ELi4ELi3EEENS4_18smem_ptr_flag_bitsILi8EEENSV_INS5_IJNSA_ILi8EEESF_EEENS5_IJSF_SC_EEEEEEEvNS4_8identityES13_S1D_vS1E_EENS_8epilogue10collective18CollectiveEpilogueINS1G_23Sm100TmaWarpSpecializedILi1ELi1ELi32ELb0ELb0EEEJSG_NS5_IJNSV_ISF_SC_EES1L_EEESH_SI_SH_SI_NS1G_6fusion15FusionCallbacksIS1K_NS1N_17LinearCombinationISH_fSH_fLNS_15FloatRoundStyleE2EEESG_S1M_JEEENS4_5SM1004TMEM4LOAD26SM100_TMEM_LOAD_16dp32b32xENS4_13SM90_TMA_LOADES1D_NS4_39AutoVectorizingCopyWithAssumedAlignmentILi128EEENS4_14SM90_TMA_STOREES1D_S1Z_S1Z_EEEvvEEEEvNT_6ParamsE)
        /*0044*/ 	.word	0x00000000
.L_29:


//--------------------- .nv.compat                --------------------------
	.section	.nv.compat,"",@"SHT_CUDA_COMPAT_INFO"
	.align	4
        /*0000*/ 	.byte	0x02, 0x09, 0x01, 0x00, 0x02, 0x02, 0x02, 0x00, 0x02, 0x05, 0x05, 0x00, 0x03, 0x07, 0x01, 0x01
        /*0010*/ 	.byte	0x02, 0x03, 0x01, 0x00, 0x02, 0x06, 0x01, 0x00, 0x04, 0x0b, 0x08, 0x00, 0x09, 0x00, 0x00, 0x00
        /*0020*/ 	.byte	0x00, 0x00, 0x00, 0x00


//--------------------- .nv.info._ZN7cutlass13device_kernelINS_4gemm6kernel13GemmUniversalIN4cute5tupleIJiiiiEEENS1_10collective13CollectiveMmaINS1_35MainloopSm100TmaUmmaWarpSpecializedILi27ELi2ELi4ENS5_IJNS4_1CILi2EEESB_NSA_ILi1EEEEEEEENS5_IJNSA_ILi64EEESF_SF_EEENS_12float_e5m2_tENS5_IJlSC_lEEESH_SI_NS4_8TiledMMAINS4_8MMA_AtomIJNS4_10MMA_TraitsINS4_19SM100_MMA_F8F6F4_SSEJSH_SH_fSF_SF_NS4_17integral_constantINS4_4UMMA5MajorELSP_0EEESQ_NSN_INSO_7ScaleInELSR_0EEESS_EEEEEENS4_6LayoutINS5_IJSC_SC_SC_EEENS5_IJNSA_ILi0EEESX_SX_EEEEENS5_IJNS4_10UnderscoreES10_S10_EEEEENS4_23SM90_TMA_LOAD_MULTICASTENS4_14ComposedLayoutINS4_7SwizzleILi2ELi4ELi3EEENS4_18smem_ptr_flag_bitsILi8EEENSV_INS5_IJNSA_ILi8EEESF_EEENS5_IJSF_SC_EEEEEEEvNS4_8identityES13_S1D_vS1E_EENS_8epilogue10collective18CollectiveEpilogueINS1G_23Sm100TmaWarpSpecializedILi1ELi1ELi32ELb0ELb0EEEJSG_NS5_IJNSV_ISF_SC_EES1L_EEESH_SI_SH_SI_NS1G_6fusion15FusionCallbacksIS1K_NS1N_17LinearCombinationISH_fSH_fLNS_15FloatRoundStyleE2EEESG_S1M_JEEENS4_5SM1004TMEM4LOAD26SM100_TMEM_LOAD_16dp32b32xENS4_13SM90_TMA_LOADES1D_NS4_39AutoVectorizingCopyWithAssumedAlignmentILi128EEENS4_14SM90_TMA_STOREES1D_S1Z_S1Z_EEEvvEEEEvNT_6ParamsE --------------------------
	.section	.nv.info._ZN7cutlass13device_kernelINS_4gemm6kernel13GemmUniversalIN4cute5tupleIJiiiiEEENS1_10collective13CollectiveMmaINS1_35MainloopSm100TmaUmmaWarpSpecializedILi27ELi2ELi4ENS5_IJNS4_1CILi2EEESB_NSA_ILi1EEEEEEEENS5_IJNSA_ILi64EEESF_SF_EEENS_12float_e5m2_tENS5_IJlSC_lEEESH_SI_NS4_8TiledMMAINS4_8MMA_AtomIJNS4_10MMA_TraitsINS4_19SM100_MMA_F8F6F4_SSEJSH_SH_fSF_SF_NS4_17integral_constantINS4_4UMMA5MajorELSP_0EEESQ_NSN_INSO_7ScaleInELSR_0EEESS_EEEEEENS4_6LayoutINS5_IJSC_SC_SC_EEENS5_IJNSA_ILi0EEESX_SX_EEEEENS5_IJNS4_10UnderscoreES10_S10_EEEEENS4_23SM90_TMA_LOAD_MULTICASTENS4_14ComposedLayoutINS4_7SwizzleILi2ELi4ELi3EEENS4_18smem_ptr_flag_bitsILi8EEENSV_INS5_IJNSA_ILi8EEESF_EEENS5_IJSF_SC_EEEEEEEvNS4_8identityES13_S1D_vS1E_EENS_8epilogue10collective18CollectiveEpilogueINS1G_23Sm100TmaWarpSpecializedILi1ELi1ELi32ELb0ELb0EEEJSG_NS5_IJNSV_ISF_SC_EES1L_EEESH_SI_SH_SI_NS1G_6fusion15FusionCallbacksIS1K_NS1N_17LinearCombinationISH_fSH_fLNS_15FloatRoundStyleE2EEESG_S1M_JEEENS4_5SM1004TMEM4LOAD26SM100_TMEM_LOAD_16dp32b32xENS4_13SM90_TMA_LOADES1D_NS4_39AutoVectorizingCopyWithAssumedAlignmentILi128EEENS4_14SM90_TMA_STOREES1D_S1Z_S1Z_EEEvvEEEEvNT_6ParamsE,"",@"SHT_CUDA_INFO"
	.sectionflags	@""
	.align	4


	//----- nvinfo : EIATTR_CUDA_API_VERSION
	.align		4
        /*0000*/ 	.byte	0x04, 0x37
        /*0002*/ 	.short	(.L_31 - .L_30)
.L_30:
        /*0004*/ 	.word	0x00000082


	//----- nvinfo : EIATTR_KPARAM_INFO
	.align		4
.L_31:
        /*0008*/ 	.byte	0x04, 0x17
        /*000a*/ 	.short	(.L_33 - .L_32)
.L_32:
        /*000c*/ 	.word	0x00000000
        /*0010*/ 	.short	0x0000
        /*0012*/ 	.short	0x0000
        /*0014*/ 	.byte	0x00, 0xf0, 0x01, 0x20


	//----- nvinfo : EIATTR_AT_ENTRY_FRAGMENTS
	.align		4
.L_33:
        /*0018*/ 	.byte	0x04, 0x4f
        /*001a*/ 	.short	(.L_35 - .L_34)


	//   ....[0]....
.L_34:
        /*001c*/ 	.word	0x00000006


	//----- nvinfo : EIATTR_RESERVED_SMEM_USED
	.align		4
.L_35:
        /*0020*/ 	.byte	0x01, 0x41
	.zero		2


	//----- nvinfo : EIATTR_SPARSE_MMA_MASK
	.align		4
        /*0024*/ 	.byte	0x03, 0x50
        /*0026*/ 	.short	0x0000


	//----- nvinfo : EIATTR_TCGEN05_1CTA_USED
	.align		4
        /*0028*/ 	.byte	0x01, 0x51
	.zero		2


	//----- nvinfo : EIATTR_MAXREG_COUNT
	.align		4
        /*002c*/ 	.byte	0x03, 0x1b
        /*002e*/ 	.short	0x00ff


	//----- nvinfo : EIATTR_NUM_BARRIERS
	.align		4
        /*0030*/ 	.byte	0x02, 0x4c
        /*0032*/ 	.byte	0x07
	.zero		1


	//----- nvinfo : EIATTR_EXTERNS
	.align		4
        /*0034*/ 	.byte	0x04, 0x0f
        /*0036*/ 	.short	(.L_37 - .L_36)


	//   ....[0]....
	.align		4
.L_36:
        /*0038*/ 	.word	index@(__assertfail)


	//----- nvinfo : EIATTR_MERCURY_ISA_VERSION
	.align		4
.L_37:
        /*003c*/ 	.byte	0x03, 0x5f
        /*003e*/ 	.short	0x0101


	//----- nvinfo : EIATTR_INT_WARP_WIDE_INSTR_OFFSETS
	.align		4
        /*0040*/ 	.byte	0x04, 0x31
        /*0042*/ 	.short	(.L_39 - .L_38)


	//   ....[0]....
.L_38:
        /*0044*/ 	.word	0x00004ce0


	//   ....[1]....
        /*0048*/ 	.word	0x00004d10


	//   ....[2]....
        /*004c*/ 	.word	0x00004d30


	//   ....[3]....
        /*0050*/ 	.word	0x00005860


	//   ....[4]....
        /*0054*/ 	.word	0x00005910


	//----- nvinfo : EIATTR_COOP_GROUP_MASK_REGIDS
	.align		4
.L_39:
        /*0058*/ 	.byte	0x04, 0x29
        /*005a*/ 	.short	(.L_41 - .L_40)


	//   ....[0]....
.L_40:
        /*005c*/ 	.word	0xffffffff


	//   ....[1]....
        /*0060*/ 	.word	0xffffffff


	//   ....[2]....
        /*0064*/ 	.word	0xffffffff


	//   ....[3]....
        /*0068*/ 	.word	0xffffffff


	//   ....[4]....
        /*006c*/ 	.word	0xffffffff


	//   ....[5]....
        /*0070*/ 	.word	0xffffffff


	//   ....[6]....
        /*0074*/ 	.word	0xffffffff


	//   ....[7]....
        /*0078*/ 	.word	0xffffffff


	//   ....[8]....
        /*007c*/ 	.word	0xffffffff


	//   ....[9]....
        /*0080*/ 	.word	0xffffffff


	//   ....[10]....
        /*0084*/ 	.word	0xffffffff


	//   ....[11]....
        /*0088*/ 	.word	0xffffffff


	//   ....[12]....
        /*008c*/ 	.word	0xffffffff


	//   ....[13]....
        /*0090*/ 	.word	0xffffffff


	//----- nvinfo : EIATTR_COOP_GROUP_INSTR_OFFSETS
	.align		4
.L_41:
        /*0094*/ 	.byte	0x04, 0x28
        /*0096*/ 	.short	(.L_43 - .L_42)


	//   ....[0]....
.L_42:
        /*0098*/ 	.word	0x00000080


	//   ....[1]....
        /*009c*/ 	.word	0x000004e0


	//   ....[2]....
        /*00a0*/ 	.word	0x000009a0


	//   ....[3]....
        /*00a4*/ 	.word	0x00000ae0


	//   ....[4]....
        /*00a8*/ 	.word	0x00000be0


	//   ....[5]....
        /*00ac*/ 	.word	0x00000d50


	//   ....[6]....
        /*00b0*/ 	.word	0x00000ef0


	//   ....[7]....
        /*00b4*/ 	.word	0x000010a0


	//   ....[8]....
        /*00b8*/ 	.word	0x00002420


	//   ....[9]....
        /*00bc*/ 	.word	0x00003fb0


	//   ....[10]....
        /*00c0*/ 	.word	0x000041c0


	//   ....[11]....
        /*00c4*/ 	.word	0x000041f0


	//   ....[12]....
        /*00c8*/ 	.word	0x00004bc0


	//   ....[13]....
        /*00cc*/ 	.word	0x00004df0


	//----- nvinfo : EIATTR_VRC_CTA_INIT_COUNT
	.align		4
.L_43:
        /*00d0*/ 	.byte	0x02, 0x4a
        /*00d2*/ 	.byte	0x80
	.zero		1


	//----- nvinfo : EIATTR_SYSCALL_OFFSETS
	.align		4
        /*00d4*/ 	.byte	0x04, 0x46
        /*00d6*/ 	.short	(.L_45 - .L_44)


	//   ....[0]....
.L_44:
        /*00d8*/ 	.word	0x00006480


	//   ....[1]....
        /*00dc*/ 	.word	0x000065c0


	//   ....[2]....
        /*00e0*/ 	.word	0x00006d40


	//----- nvinfo : EIATTR_MBARRIER_INSTR_OFFSETS
	.align		4
.L_45:
        /*00e4*/ 	.byte	0x04, 0x39
        /*00e6*/ 	.short	(.L_47 - .L_46)


	//   ....[0]....
.L_46:
        /*00e8*/ 	.word	0x00000620
        /*00ec*/ 	.word	0x000000ff
        /*00f0*/ 	.word	0x00000000
        /*00f4*/ 	.short	0x0100
        /*00f6*/ 	.byte	0x04
	.zero		1


	//   ....[1]....
        /*00f8*/ 	.word	0x00000630
        /*00fc*/ 	.word	0x000000ff
        /*0100*/ 	.word	0x000000d8
        /*0104*/ 	.short	0x0100
        /*0106*/ 	.byte	0x04
	.zero		1


	//   ....[2]....
        /*0108*/ 	.word	0x00000640
        /*010c*/ 	.word	0x000000ff
        /*0110*/ 	.word	0x00000008
        /*0114*/ 	.short	0x0100
        /*0116*/ 	.byte	0x04
	.zero		1


	//   ....[3]....
        /*0118*/ 	.word	0x00000650
        /*011c*/ 	.word	0x000000ff
        /*0120*/ 	.word	0x000000e0
        /*0124*/ 	.short	0x0100
        /*0126*/ 	.byte	0x04
	.zero		1


	//   ....[4]....
        /*0128*/ 	.word	0x00000660
        /*012c*/ 	.word	0x000000ff
        /*0130*/ 	.word	0x00000010
        /*0134*/ 	.short	0x0100
        /*0136*/ 	.byte	0x04
	.zero		1


	//   ....[5]....
        /*0138*/ 	.word	0x00000670
        /*013c*/ 	.word	0x000000ff
        /*0140*/ 	.word	0x000000e8
        /*0144*/ 	.short	0x0100
        /*0146*/ 	.byte	0x04
	.zero		1


	//   ....[6]....
        /*0148*/ 	.word	0x00000680
        /*014c*/ 	.word	0x000000ff
        /*0150*/ 	.word	0x00000018
        /*0154*/ 	.short	0x0100
        /*0156*/ 	.byte	0x04
	.zero		1


	//   ....[7]....
        /*0158*/ 	.word	0x00000690
        /*015c*/ 	.word	0x000000ff
        /*0160*/ 	.word	0x000000f0
        /*0164*/ 	.short	0x0100
        /*0166*/ 	.byte	0x04
	.zero		1


	//   ....[8]....
        /*0168*/ 	.word	0x000006a0
        /*016c*/ 	.word	0x000000ff
        /*0170*/ 	.word	0x00000020
        /*0174*/ 	.short	0x0100
        /*0176*/ 	.byte	0x04
	.zero		1


	//   ....[9]....
        /*0178*/ 	.word	0x000006b0
        /*017c*/ 	.word	0x000000ff
        /*0180*/ 	.word	0x000000f8
        /*0184*/ 	.short	0x0100
        /*0186*/ 	.byte	0x04
	.zero		1


	//   ....[10]....
        /*0188*/ 	.word	0x000006c0
        /*018c*/ 	.word	0x000000ff
        /*0190*/ 	.word	0x00000028
        /*0194*/ 	.short	0x0100
        /*0196*/ 	.byte	0x04
	.zero		1


	//   ....[11]....
        /*0198*/ 	.word	0x000006d0
        /*019c*/ 	.word	0x000000ff
        /*01a0*/ 	.word	0x00000100
        /*01a4*/ 	.short	0x0100
        /*01a6*/ 	.byte	0x04
	.zero		1


	//   ....[12]....
        /*01a8*/ 	.word	0x000006e0
        /*01ac*/ 	.word	0x000000ff
        /*01b0*/ 	.word	0x00000030
        /*01b4*/ 	.short	0x0100
        /*01b6*/ 	.byte	0x04
	.zero		1


	//   ....[13]....
        /*01b8*/ 	.word	0x000006f0
        /*01bc*/ 	.word	0x000000ff
        /*01c0*/ 	.word	0x00000108
        /*01c4*/ 	.short	0x0100
        /*01c6*/ 	.byte	0x04
	.zero		1


	//   ....[14]....
        /*01c8*/ 	.word	0x00000700
        /*01cc*/ 	.word	0x000000ff
        /*01d0*/ 	.word	0x00000038
        /*01d4*/ 	.short	0x0100
        /*01d6*/ 	.byte	0x04
	.zero		1


	//   ....[15]....
        /*01d8*/ 	.word	0x00000710
        /*01dc*/ 	.word	0x000000ff
        /*01e0*/ 	.word	0x00000110
        /*01e4*/ 	.short	0x0100
        /*01e6*/ 	.byte	0x04
	.zero		1


	//   ....[16]....
        /*01e8*/ 	.word	0x00000720
        /*01ec*/ 	.word	0x000000ff
        /*01f0*/ 	.word	0x00000040
        /*01f4*/ 	.short	0x0100
        /*01f6*/ 	.byte	0x04
	.zero		1


	//   ....[17]....
        /*01f8*/ 	.word	0x00000730
        /*01fc*/ 	.word	0x000000ff
        /*0200*/ 	.word	0x00000118
        /*0204*/ 	.short	0x0100
        /*0206*/ 	.byte	0x04
	.zero		1


	//   ....[18]....
        /*0208*/ 	.word	0x00000740
        /*020c*/ 	.word	0x000000ff
        /*0210*/ 	.word	0x00000048
        /*0214*/ 	.short	0x0100
        /*0216*/ 	.byte	0x04
	.zero		1


	//   ....[19]....
        /*0218*/ 	.word	0x00000750
        /*021c*/ 	.word	0x000000ff
        /*0220*/ 	.word	0x00000120
        /*0224*/ 	.short	0x0100
        /*0226*/ 	.byte	0x04
	.zero		1


	//   ....[20]....
        /*0228*/ 	.word	0x00000760
        /*022c*/ 	.word	0x000000ff
        /*0230*/ 	.word	0x00000050
        /*0234*/ 	.short	0x0100
        /*0236*/ 	.byte	0x04
	.zero		1


	//   ....[21]....
        /*0238*/ 	.word	0x00000770
        /*023c*/ 	.word	0x000000ff
        /*0240*/ 	.word	0x00000128
        /*0244*/ 	.short	0x0100
        /*0246*/ 	.byte	0x04
	.zero		1


	//   ....[22]....
        /*0248*/ 	.word	0x00000780
        /*024c*/ 	.word	0x000000ff
        /*0250*/ 	.word	0x00000058
        /*0254*/ 	.short	0x0100
        /*0256*/ 	.byte	0x04
	.zero		1


	//   ....[23]....
        /*0258*/ 	.word	0x00000790
        /*025c*/ 	.word	0x000000ff
        /*0260*/ 	.word	0x00000130
        /*0264*/ 	.short	0x0100
        /*0266*/ 	.byte	0x04
	.zero		1


	//   ....[24]....
        /*0268*/ 	.word	0x000007a0
        /*026c*/ 	.word	0x000000ff
        /*0270*/ 	.word	0x00000060
        /*0274*/ 	.short	0x0100
        /*0276*/ 	.byte	0x04
	.zero		1


	//   ....[25]....
        /*0278*/ 	.word	0x000007b0
        /*027c*/ 	.word	0x000000ff
        /*0280*/ 	.word	0x00000138
        /*0284*/ 	.short	0x0100
        /*0286*/ 	.byte	0x04
	.zero		1


	//   ....[26]....
        /*0288*/ 	.word	0x000007c0
        /*028c*/ 	.word	0x000000ff
        /*0290*/ 	.word	0x00000068
        /*0294*/ 	.short	0x0100
        /*0296*/ 	.byte	0x04
	.zero		1


	//   ....[27]....
        /*0298*/ 	.word	0x000007d0
        /*029c*/ 	.word	0x000000ff
        /*02a0*/ 	.word	0x00000140
        /*02a4*/ 	.short	0x0100
        /*02a6*/ 	.byte	0x04
	.zero		1


	//   ....[28]....
        /*02a8*/ 	.word	0x000007e0
        /*02ac*/ 	.word	0x000000ff
        /*02b0*/ 	.word	0x00000070
        /*02b4*/ 	.short	0x0100
        /*02b6*/ 	.byte	0x04
	.zero		1


	//   ....[29]....
        /*02b8*/ 	.word	0x000007f0
        /*02bc*/ 	.word	0x000000ff
        /*02c0*/ 	.word	0x00000148
        /*02c4*/ 	.short	0x0100
        /*02c6*/ 	.byte	0x04
	.zero		1


	//   ....[30]....
        /*02c8*/ 	.word	0x00000800
        /*02cc*/ 	.word	0x000000ff
        /*02d0*/ 	.word	0x00000078
        /*02d4*/ 	.short	0x0100
        /*02d6*/ 	.byte	0x04
	.zero		1


	//   ....[31]....
        /*02d8*/ 	.word	0x00000810
        /*02dc*/ 	.word	0x000000ff
        /*02e0*/ 	.word	0x00000150
        /*02e4*/ 	.short	0x0100
        /*02e6*/ 	.byte	0x04
	.zero		1


	//   ....[32]....
        /*02e8*/ 	.word	0x00000820
        /*02ec*/ 	.word	0x000000ff
        /*02f0*/ 	.word	0x00000080
        /*02f4*/ 	.short	0x0100
        /*02f6*/ 	.byte	0x04
	.zero		1


	//   ....[33]....
        /*02f8*/ 	.word	0x00000830
        /*02fc*/ 	.word	0x000000ff
        /*0300*/ 	.word	0x00000158
        /*0304*/ 	.short	0x0100
        /*0306*/ 	.byte	0x04
	.zero		1


	//   ....[34]....
        /*0308*/ 	.word	0x00000840
        /*030c*/ 	.word	0x000000ff
        /*0310*/ 	.word	0x00000088
        /*0314*/ 	.short	0x0100
        /*0316*/ 	.byte	0x04
	.zero		1


	//   ....[35]....
        /*0318*/ 	.word	0x00000850
        /*031c*/ 	.word	0x000000ff
        /*0320*/ 	.word	0x00000160
        /*0324*/ 	.short	0x0100
        /*0326*/ 	.byte	0x04
	.zero		1


	//   ....[36]....
        /*0328*/ 	.word	0x00000860
        /*032c*/ 	.word	0x000000ff
        /*0330*/ 	.word	0x00000090
        /*0334*/ 	.short	0x0100
        /*0336*/ 	.byte	0x04
	.zero		1


	//   ....[37]....
        /*0338*/ 	.word	0x00000870
        /*033c*/ 	.word	0x000000ff
        /*0340*/ 	.word	0x00000168
        /*0344*/ 	.short	0x0100
        /*0346*/ 	.byte	0x04
	.zero		1


	//   ....[38]....
        /*0348*/ 	.word	0x00000880
        /*034c*/ 	.word	0x000000ff
        /*0350*/ 	.word	0x00000098
        /*0354*/ 	.short	0x0100
        /*0356*/ 	.byte	0x04
	.zero		1


	//   ....[39]....
        /*0358*/ 	.word	0x00000890
        /*035c*/ 	.word	0x000000ff
        /*0360*/ 	.word	0x00000170
        /*0364*/ 	.short	0x0100
        /*0366*/ 	.byte	0x04
	.zero		1


	//   ....[40]....
        /*0368*/ 	.word	0x000008a0
        /*036c*/ 	.word	0x000000ff
        /*0370*/ 	.word	0x000000a0
        /*0374*/ 	.short	0x0100
        /*0376*/ 	.byte	0x04
	.zero		1


	//   ....[41]....
        /*0378*/ 	.word	0x000008b0
        /*037c*/ 	.word	0x000000ff
        /*0380*/ 	.word	0x00000178
        /*0384*/ 	.short	0x0100
        /*0386*/ 	.byte	0x04
	.zero		1


	//   ....[42]....
        /*0388*/ 	.word	0x000008c0
        /*038c*/ 	.word	0x000000ff
        /*0390*/ 	.word	0x000000a8
        /*0394*/ 	.short	0x0100
        /*0396*/ 	.byte	0x04
	.zero		1


	//   ....[43]....
        /*0398*/ 	.word	0x000008d0
        /*039c*/ 	.word	0x000000ff
        /*03a0*/ 	.word	0x00000180
        /*03a4*/ 	.short	0x0100
        /*03a6*/ 	.byte	0x04
	.zero		1


	//   ....[44]....
        /*03a8*/ 	.word	0x000008e0
        /*03ac*/ 	.word	0x000000ff
        /*03b0*/ 	.word	0x000000b0
        /*03b4*/ 	.short	0x0100
        /*03b6*/ 	.byte	0x04
	.zero		1


	//   ....[45]....
        /*03b8*/ 	.word	0x000008f0
        /*03bc*/ 	.word	0x000000ff
        /*03c0*/ 	.word	0x00000188
        /*03c4*/ 	.short	0x0100
        /*03c6*/ 	.byte	0x04
	.zero		1


	//   ....[46]....
        /*03c8*/ 	.word	0x00000900
        /*03cc*/ 	.word	0x000000ff
        /*03d0*/ 	.word	0x000000b8
        /*03d4*/ 	.short	0x0100
        /*03d6*/ 	.byte	0x04
	.zero		1


	//   ....[47]....
        /*03d8*/ 	.word	0x00000910
        /*03dc*/ 	.word	0x000000ff
        /*03e0*/ 	.word	0x00000190
        /*03e4*/ 	.short	0x0100
        /*03e6*/ 	.byte	0x04
	.zero		1


	//   ....[48]....
        /*03e8*/ 	.word	0x00000920
        /*03ec*/ 	.word	0x000000ff
        /*03f0*/ 	.word	0x000000c0
        /*03f4*/ 	.short	0x0100
        /*03f6*/ 	.byte	0x04
	.zero		1


	//   ....[49]....
        /*03f8*/ 	.word	0x00000930
        /*03fc*/ 	.word	0x000000ff
        /*0400*/ 	.word	0x00000198
        /*0404*/ 	.short	0x0100
        /*0406*/ 	.byte	0x04
	.zero		1


	//   ....[50]....
        /*0408*/ 	.word	0x00000940
        /*040c*/ 	.word	0x000000ff
        /*0410*/ 	.word	0x000000c8
        /*0414*/ 	.short	0x0100
        /*0416*/ 	.byte	0x04
	.zero		1


	//   ....[51]....
        /*0418*/ 	.word	0x00000950
        /*041c*/ 	.word	0x000000ff
        /*0420*/ 	.word	0x000001a0
        /*0424*/ 	.short	0x0100
        /*0426*/ 	.byte	0x04
	.zero		1


	//   ....[52]....
        /*0428*/ 	.word	0x00000960
        /*042c*/ 	.word	0x000000ff
        /*0430*/ 	.word	0x000000d0
        /*0434*/ 	.short	0x0100
        /*0436*/ 	.byte	0x04
	.zero		1


	//   ....[53]....
        /*0438*/ 	.word	0x00000970
        /*043c*/ 	.word	0x000000ff
        /*0440*/ 	.word	0x000001a8
        /*0444*/ 	.short	0x0100
        /*0446*/ 	.byte	0x04
	.zero		1


	//   ....[54]....
        /*0448*/ 	.word	0x00000ab0
        /*044c*/ 	.word	0x000000ff
        /*0450*/ 	.word	0x000001b0
        /*0454*/ 	.short	0x0100
        /*0456*/ 	.byte	0x04
	.zero		1


	//   ....[55]....
        /*0458*/ 	.word	0x00000ac0
        /*045c*/ 	.word	0x000000ff
        /*0460*/ 	.word	0x000001b8
        /*0464*/ 	.short	0x0100
        /*0466*/ 	.byte	0x04
	.zero		1


	//   ....[56]....
        /*0468*/ 	.word	0x00000bb0
        /*046c*/ 	.word	0x000000ff
        /*0470*/ 	.word	0x000001c0
        /*0474*/ 	.short	0x0100
        /*0476*/ 	.byte	0x06
	.zero		1


	//   ....[57]....
        /*0478*/ 	.word	0x00000bc0
        /*047c*/ 	.word	0x000000ff
        /*0480*/ 	.word	0x000001c8
        /*0484*/ 	.short	0x0100
        /*0486*/ 	.byte	0x06
	.zero		1


	//   ....[58]....
        /*0488*/ 	.word	0x00000d00
        /*048c*/ 	.word	0x000000ff
        /*0490*/ 	.word	0x000001d0
        /*0494*/ 	.short	0x0100
        /*0496*/ 	.byte	0x06
	.zero		1


	//   ....[59]....
        /*0498*/ 	.word	0x00000d10
        /*049c*/ 	.word	0x000000ff
        /*04a0*/ 	.word	0x000001e0
        /*04a4*/ 	.short	0x0100
        /*04a6*/ 	.byte	0x06
	.zero		1


	//   ....[60]....
        /*04a8*/ 	.word	0x00000d20
        /*04ac*/ 	.word	0x000000ff
        /*04b0*/ 	.word	0x000001d8
        /*04b4*/ 	.short	0x0100
        /*04b6*/ 	.byte	0x06
	.zero		1


	//   ....[61]....
        /*04b8*/ 	.word	0x00000d30
        /*04bc*/ 	.word	0x000000ff
        /*04c0*/ 	.word	0x000001e8
        /*04c4*/ 	.short	0x0100
        /*04c6*/ 	.byte	0x06
	.zero		1


	//   ....[62]....
        /*04c8*/ 	.word	0x00000e60
        /*04cc*/ 	.word	0x000000ff
        /*04d0*/ 	.word	0x000001f0
        /*04d4*/ 	.short	0x0100
        /*04d6*/ 	.byte	0x04
	.zero		1


	//   ....[63]....
        /*04d8*/ 	.word	0x00000e70
        /*04dc*/ 	.word	0x000000ff
        /*04e0*/ 	.word	0x00000210
        /*04e4*/ 	.short	0x0100
        /*04e6*/ 	.byte	0x04
	.zero		1


	//   ....[64]....
        /*04e8*/ 	.word	0x00000e80
        /*04ec*/ 	.word	0x000000ff
        /*04f0*/ 	.word	0x000001f8
        /*04f4*/ 	.short	0x0100
        /*04f6*/ 	.byte	0x04
	.zero		1


	//   ....[65]....
        /*04f8*/ 	.word	0x00000e90
        /*04fc*/ 	.word	0x000000ff
        /*0500*/ 	.word	0x00000218
        /*0504*/ 	.short	0x0100
        /*0506*/ 	.byte	0x04
	.zero		1


	//   ....[66]....
        /*0508*/ 	.word	0x00000ea0
        /*050c*/ 	.word	0x000000ff
        /*0510*/ 	.word	0x00000200
        /*0514*/ 	.short	0x0100
        /*0516*/ 	.byte	0x04
	.zero		1


	//   ....[67]....
        /*0518*/ 	.word	0x00000eb0
        /*051c*/ 	.word	0x000000ff
        /*0520*/ 	.word	0x00000220
        /*0524*/ 	.short	0x0100
        /*0526*/ 	.byte	0x04
	.zero		1


	//   ....[68]....
        /*0528*/ 	.word	0x00000ec0
        /*052c*/ 	.word	0x000000ff
        /*0530*/ 	.word	0x00000208
        /*0534*/ 	.short	0x0100
        /*0536*/ 	.byte	0x04
	.zero		1


	//   ....[69]....
        /*0538*/ 	.word	0x00000ed0
        /*053c*/ 	.word	0x000000ff
        /*0540*/ 	.word	0x00000228
        /*0544*/ 	.short	0x0100
        /*0546*/ 	.byte	0x04
	.zero		1


	//   ....[70]....
        /*0548*/ 	.word	0x00000fc0
        /*054c*/ 	.word	0x000000ff
        /*0550*/ 	.word	0x00000230
        /*0554*/ 	.short	0x0100
        /*0556*/ 	.byte	0x04
	.zero		1


	//   ....[71]....
        /*0558*/ 	.word	0x00000fd0
        /*055c*/ 	.word	0x000000ff
        /*0560*/ 	.word	0x00000240
        /*0564*/ 	.short	0x0100
        /*0566*/ 	.byte	0x04
	.zero		1


	//   ....[72]....
        /*0568*/ 	.word	0x00000fe0
        /*056c*/ 	.word	0x000000ff
        /*0570*/ 	.word	0x00000238
        /*0574*/ 	.short	0x0100
        /*0576*/ 	.byte	0x04
	.zero		1


	//   ....[73]....
        /*0578*/ 	.word	0x00000ff0
        /*057c*/ 	.word	0x000000ff
        /*0580*/ 	.word	0x00000248
        /*0584*/ 	.short	0x0100
        /*0586*/ 	.byte	0x04
	.zero		1


	//   ....[74]....
        /*0588*/ 	.word	0x00001c50
        /*058c*/ 	.word	0x00000000
        /*0590*/ 	.word	0x00000240
        /*0594*/ 	.short	0x010a
        /*0596*/ 	.byte	0xff
	.zero		1


	//   ....[75]....
        /*0598*/ 	.word	0x00001c80
        /*059c*/ 	.word	0x00000000
        /*05a0*/ 	.word	0x00000230
        /*05a4*/ 	.short	0x0101
        /*05a6*/ 	.byte	0xff
	.zero		1


	//   ....[76]....
        /*05a8*/ 	.word	0x00001d60
        /*05ac*/ 	.word	0x000000ff
        /*05b0*/ 	.word	0x000000d8
        /*05b4*/ 	.short	0x010a
        /*05b6*/ 	.byte	0x04
	.zero		1


	//   ....[77]....
        /*05b8*/ 	.word	0x00001de0
        /*05bc*/ 	.word	0x000000ff
        /*05c0*/ 	.word	0x000000d8
        /*05c4*/ 	.short	0x010a
        /*05c6*/ 	.byte	0x21
	.zero		1


	//   ....[78]....
        /*05c8*/ 	.word	0x00001f70
        /*05cc*/ 	.word	0x000000ff
        /*05d0*/ 	.word	0x000000d8
        /*05d4*/ 	.short	0x010a
        /*05d6*/ 	.byte	0x08
	.zero		1


	//   ....[79]....
        /*05d8*/ 	.word	0x000020b0
        /*05dc*/ 	.word	0x000000ff
        /*05e0*/ 	.word	0x000001c8
        /*05e4*/ 	.short	0x0101
        /*05e6*/ 	.byte	0x06
	.zero		1


	//   ....[80]....
        /*05e8*/ 	.word	0x000020d0
        /*05ec*/ 	.word	0x000000ff
        /*05f0*/ 	.word	0x000000d8
        /*05f4*/ 	.short	0x010a
        /*05f6*/ 	.byte	0x04
	.zero		1


	//   ....[81]....
        /*05f8*/ 	.word	0x00002150
        /*05fc*/ 	.word	0x000000ff
        /*0600*/ 	.word	0x000000d8
        /*0604*/ 	.short	0x010a
        /*0606*/ 	.byte	0x11
	.zero		1


	//   ....[82]....
        /*0608*/ 	.word	0x000022e0
        /*060c*/ 	.word	0x000000ff
        /*0610*/ 	.word	0x000000d8
        /*0614*/ 	.short	0x010a
        /*0616*/ 	.byte	0x07
	.zero		1


	//   ....[83]....
        /*0618*/ 	.word	0x00002450
        /*061c*/ 	.word	0x00000003
        /*0620*/ 	.word	0x000001d0
        /*0624*/ 	.short	0x010a
        /*0626*/ 	.byte	0xff
	.zero		1


	//   ....[84]....
        /*0628*/ 	.word	0x000025a0
        /*062c*/ 	.word	0x00000000
        /*0630*/ 	.word	0x00000000
        /*0634*/ 	.short	0x0101
        /*0636*/ 	.byte	0xff
	.zero		1


	//   ....[85]....
        /*0638*/ 	.word	0x00002b40
        /*063c*/ 	.word	0x000000ff
        /*0640*/ 	.word	0x00000000
        /*0644*/ 	.short	0x010a
        /*0646*/ 	.byte	0x04
	.zero		1


	//   ....[86]....
        /*0648*/ 	.word	0x00002bd0
        /*064c*/ 	.word	0x000000ff
        /*0650*/ 	.word	0x00000000
        /*0654*/ 	.short	0x010a
        /*0656*/ 	.byte	0x05
	.zero		1


	//   ....[87]....
        /*0658*/ 	.word	0x00002c60
        /*065c*/ 	.word	0x000000ff
        /*0660*/ 	.word	0x00000000
        /*0664*/ 	.short	0x010a
        /*0666*/ 	.byte	0x05
	.zero		1


	//   ....[88]....
        /*0668*/ 	.word	0x00002cf0
        /*066c*/ 	.word	0x000000ff
        /*0670*/ 	.word	0x00000000
        /*0674*/ 	.short	0x010a
        /*0676*/ 	.byte	0x05
	.zero		1


	//   ....[89]....
        /*0678*/ 	.word	0x00002d80
        /*067c*/ 	.word	0x000000ff
        /*0680*/ 	.word	0x00000000
        /*0684*/ 	.short	0x010a
        /*0686*/ 	.byte	0x05
	.zero		1


	//   ....[90]....
        /*0688*/ 	.word	0x00002e10
        /*068c*/ 	.word	0x000000ff
        /*0690*/ 	.word	0x00000000
        /*0694*/ 	.short	0x010a
        /*0696*/ 	.byte	0x05
	.zero		1


	//   ....[91]....
        /*0698*/ 	.word	0x00002ea0
        /*069c*/ 	.word	0x000000ff
        /*06a0*/ 	.word	0x00000000
        /*06a4*/ 	.short	0x010a
        /*06a6*/ 	.byte	0x05
	.zero		1


	//   ....[92]....
        /*06a8*/ 	.word	0x00002f30
        /*06ac*/ 	.word	0x000000ff
        /*06b0*/ 	.word	0x00000000
        /*06b4*/ 	.short	0x010a
        /*06b6*/ 	.byte	0x05
	.zero		1


	//   ....[93]....
        /*06b8*/ 	.word	0x00002fc0
        /*06bc*/ 	.word	0x000000ff
        /*06c0*/ 	.word	0x00000000
        /*06c4*/ 	.short	0x010a
        /*06c6*/ 	.byte	0x05
	.zero		1


	//   ....[94]....
        /*06c8*/ 	.word	0x00003050
        /*06cc*/ 	.word	0x000000ff
        /*06d0*/ 	.word	0x00000000
        /*06d4*/ 	.short	0x010a
        /*06d6*/ 	.byte	0x05
	.zero		1


	//   ....[95]....
        /*06d8*/ 	.word	0x000030e0
        /*06dc*/ 	.word	0x000000ff
        /*06e0*/ 	.word	0x00000000
        /*06e4*/ 	.short	0x010a
        /*06e6*/ 	.byte	0x05
	.zero		1


	//   ....[96]....
        /*06e8*/ 	.word	0x00003170
        /*06ec*/ 	.word	0x000000ff
        /*06f0*/ 	.word	0x00000000
        /*06f4*/ 	.short	0x010a
        /*06f6*/ 	.byte	0x05
	.zero		1


	//   ....[97]....
        /*06f8*/ 	.word	0x00003200
        /*06fc*/ 	.word	0x000000ff
        /*0700*/ 	.word	0x00000000
        /*0704*/ 	.short	0x010a
        /*0706*/ 	.byte	0x05
	.zero		1


	//   ....[98]....
        /*0708*/ 	.word	0x00003290
        /*070c*/ 	.word	0x000000ff
        /*0710*/ 	.word	0x00000000
        /*0714*/ 	.short	0x010a
        /*0716*/ 	.byte	0x05
	.zero		1


	//   ....[99]....
        /*0718*/ 	.word	0x00003320
        /*071c*/ 	.word	0x000000ff
        /*0720*/ 	.word	0x00000000
        /*0724*/ 	.short	0x010a
        /*0726*/ 	.byte	0x05
	.zero		1


	//   ....[100]....
        /*0728*/ 	.word	0x000033b0
        /*072c*/ 	.word	0x000000ff
        /*0730*/ 	.word	0x00000000
        /*0734*/ 	.short	0x010a
        /*0736*/ 	.byte	0x05
	.zero		1


	//   ....[101]....
        /*0738*/ 	.word	0x00003440
        /*073c*/ 	.word	0x000000ff
        /*0740*/ 	.word	0x00000000
        /*0744*/ 	.short	0x010a
        /*0746*/ 	.byte	0x05
	.zero		1


	//   ....[102]....
        /*0748*/ 	.word	0x000034d0
        /*074c*/ 	.word	0x000000ff
        /*0750*/ 	.word	0x00000000
        /*0754*/ 	.short	0x010a
        /*0756*/ 	.byte	0x05
	.zero		1


	//   ....[103]....
        /*0758*/ 	.word	0x00003560
        /*075c*/ 	.word	0x000000ff
        /*0760*/ 	.word	0x00000000
        /*0764*/ 	.short	0x010a
        /*0766*/ 	.byte	0x05
	.zero		1


	//   ....[104]....
        /*0768*/ 	.word	0x000035f0
        /*076c*/ 	.word	0x000000ff
        /*0770*/ 	.word	0x00000000
        /*0774*/ 	.short	0x010a
        /*0776*/ 	.byte	0x05
	.zero		1


	//   ....[105]....
        /*0778*/ 	.word	0x00003680
        /*077c*/ 	.word	0x000000ff
        /*0780*/ 	.word	0x00000000
        /*0784*/ 	.short	0x010a
        /*0786*/ 	.byte	0x05
	.zero		1


	//   ....[106]....
        /*0788*/ 	.word	0x00003710
        /*078c*/ 	.word	0x000000ff
        /*0790*/ 	.word	0x00000000
        /*0794*/ 	.short	0x010a
        /*0796*/ 	.byte	0x05
	.zero		1


	//   ....[107]....
        /*0798*/ 	.word	0x000037a0
        /*079c*/ 	.word	0x000000ff
        /*07a0*/ 	.word	0x00000000
        /*07a4*/ 	.short	0x010a
        /*07a6*/ 	.byte	0x05
	.zero		1


	//   ....[108]....
        /*07a8*/ 	.word	0x00003830
        /*07ac*/ 	.word	0x000000ff
        /*07b0*/ 	.word	0x00000000
        /*07b4*/ 	.short	0x010a
        /*07b6*/ 	.byte	0x05
	.zero		1


	//   ....[109]....
        /*07b8*/ 	.word	0x000038c0
        /*07bc*/ 	.word	0x000000ff
        /*07c0*/ 	.word	0x00000000
        /*07c4*/ 	.short	0x010a
        /*07c6*/ 	.byte	0x05
	.zero		1


	//   ....[110]....
        /*07c8*/ 	.word	0x00003950
        /*07cc*/ 	.word	0x000000ff
        /*07d0*/ 	.word	0x00000000
        /*07d4*/ 	.short	0x010a
        /*07d6*/ 	.byte	0x05
	.zero		1


	//   ....[111]....
        /*07d8*/ 	.word	0x000039f0
        /*07dc*/ 	.word	0x00000000
        /*07e0*/ 	.word	0x00000000
        /*07e4*/ 	.short	0x010a
        /*07e6*/ 	.byte	0xff
	.zero		1


	//   ....[112]....
        /*07e8*/ 	.word	0x00003b10
        /*07ec*/ 	.word	0x00000002
        /*07f0*/ 	.word	0x00000230
        /*07f4*/ 	.short	0x010a
        /*07f6*/ 	.byte	0xff
	.zero		1


	//   ....[113]....
        /*07f8*/ 	.word	0x00003b80
        /*07fc*/ 	.word	0x00000002
        /*0800*/ 	.word	0x00000000
        /*0804*/ 	.short	0x0101
        /*0806*/ 	.byte	0xff
	.zero		1


	//   ....[114]....
        /*0808*/ 	.word	0x00003ba0
        /*080c*/ 	.word	0x000000ff
        /*0810*/ 	.word	0x000001e0
        /*0814*/ 	.short	0x010a
        /*0816*/ 	.byte	0x04
	.zero		1


	//   ....[115]....
        /*0818*/ 	.word	0x00003cc0
        /*081c*/ 	.word	0x00000002
        /*0820*/ 	.word	0x000001d0
        /*0824*/ 	.short	0x010a
        /*0826*/ 	.byte	0xff
	.zero		1


	//   ....[116]....
        /*0828*/ 	.word	0x00003dc0
        /*082c*/ 	.word	0x00000002
        /*0830*/ 	.word	0x00000000
        /*0834*/ 	.short	0x0101
        /*0836*/ 	.byte	0xff
	.zero		1


	//   ....[117]....
        /*0838*/ 	.word	0x00003e50
        /*083c*/ 	.word	0x000000ff
        /*0840*/ 	.word	0x000001e0
        /*0844*/ 	.short	0x0106
        /*0846*/ 	.byte	0x04
	.zero		1


	//   ....[118]....
        /*0848*/ 	.word	0x00003e70
        /*084c*/ 	.word	0x000000ff
        /*0850*/ 	.word	0x000001e0
        /*0854*/ 	.short	0x010a
        /*0856*/ 	.byte	0x04
	.zero		1


	//   ....[119]....
        /*0858*/ 	.word	0x00003f00
        /*085c*/ 	.word	0x000000ff
        /*0860*/ 	.word	0x000001e0
        /*0864*/ 	.short	0x0106
        /*0866*/ 	.byte	0x07
	.zero		1


	//   ....[120]....
        /*0868*/ 	.word	0x00003f40
        /*086c*/ 	.word	0x00000000
        /*0870*/ 	.word	0x000001e0
        /*0874*/ 	.short	0x010a
        /*0876*/ 	.byte	0xff
	.zero		1


	//   ....[121]....
        /*0878*/ 	.word	0x00004450
        /*087c*/ 	.word	0x00000000
        /*0880*/ 	.word	0x000001d0
        /*0884*/ 	.short	0x010a
        /*0886*/ 	.byte	0xff
	.zero		1


	//   ....[122]....
        /*0888*/ 	.word	0x00004550
        /*088c*/ 	.word	0x00000003
        /*0890*/ 	.word	0x00000000
        /*0894*/ 	.short	0x0101
        /*0896*/ 	.byte	0xff
	.zero		1


	//   ....[123]....
        /*0898*/ 	.word	0x00004560
        /*089c*/ 	.word	0x000000ff
        /*08a0*/ 	.word	0x00000000
        /*08a4*/ 	.short	0x010a
        /*08a6*/ 	.byte	0x04
	.zero		1


	//   ....[124]....
        /*08a8*/ 	.word	0x000045e0
        /*08ac*/ 	.word	0x000000ff
        /*08b0*/ 	.word	0x00000210
        /*08b4*/ 	.short	0x010a
        /*08b6*/ 	.byte	0x17
	.zero		1


	//   ....[125]....
        /*08b8*/ 	.word	0x000046c0
        /*08bc*/ 	.word	0x000000ff
        /*08c0*/ 	.word	0x00000000
        /*08c4*/ 	.short	0x010a
        /*08c6*/ 	.byte	0x05
	.zero		1


	//   ....[126]....
        /*08c8*/ 	.word	0x00004800
        /*08cc*/ 	.word	0x000000ff
        /*08d0*/ 	.word	0x00000000
        /*08d4*/ 	.short	0x010a
        /*08d6*/ 	.byte	0x04
	.zero		1


	//   ....[127]....
        /*08d8*/ 	.word	0x000049f0
        /*08dc*/ 	.word	0x000000ff
        /*08e0*/ 	.word	0x00000000
        /*08e4*/ 	.short	0x010a
        /*08e6*/ 	.byte	0x04
	.zero		1


	//   ....[128]....
        /*08e8*/ 	.word	0x00004a80
        /*08ec*/ 	.word	0x000000ff
        /*08f0*/ 	.word	0x00000000
        /*08f4*/ 	.short	0x010a
        /*08f6*/ 	.byte	0x05
	.zero		1


	//   ....[129]....
        /*08f8*/ 	.word	0x00004b10
        /*08fc*/ 	.word	0x000000ff
        /*0900*/ 	.word	0x00000000
        /*0904*/ 	.short	0x010a
        /*0906*/ 	.byte	0x05
	.zero		1


	//   ....[130]....
        /*0908*/ 	.word	0x00004ba0
        /*090c*/ 	.word	0x000000ff
        /*0910*/ 	.word	0x00000000
        /*0914*/ 	.short	0x010a
        /*0916*/ 	.byte	0x04
	.zero		1


	//   ....[131]....
        /*0918*/ 	.word	0x00005040
        /*091c*/ 	.word	0x00000007
        /*0920*/ 	.word	0x000001d0
        /*0924*/ 	.short	0x010a
        /*0926*/ 	.byte	0xff
	.zero		1


	//   ....[132]....
        /*0928*/ 	.word	0x000051b0
        /*092c*/ 	.word	0x00000000
        /*0930*/ 	.word	0x00000000
        /*0934*/ 	.short	0x0101
        /*0936*/ 	.byte	0xff
	.zero		1


	//   ....[133]....
        /*0938*/ 	.word	0x00005620
        /*093c*/ 	.word	0x000000ff
        /*0940*/ 	.word	0x000001c8
        /*0944*/ 	.short	0x010a
        /*0946*/ 	.byte	0x11
	.zero		1


	//   ....[134]....
        /*0948*/ 	.word	0x000057a0
        /*094c*/ 	.word	0x000000ff
        /*0950*/ 	.word	0x000001b8
        /*0954*/ 	.short	0x010a
        /*0956*/ 	.byte	0x11
	.zero		1


	//   ....[135]....
        /*0958*/ 	.word	0x000059b0
        /*095c*/ 	.word	0x000000ff
        /*0960*/ 	.word	0x000001b0
        /*0964*/ 	.short	0x010b
        /*0966*/ 	.byte	0x11
	.zero		1


	//   ....[136]....
        /*0968*/ 	.word	0x000059c0
        /*096c*/ 	.word	0x000000ff
        /*0970*/ 	.word	0x00000000
        /*0974*/ 	.short	0x0101
        /*0976*/ 	.byte	0x30
	.zero		1


	//   ....[137]....
        /*0978*/ 	.word	0x00005a00
        /*097c*/ 	.word	0x00000000
        /*0980*/ 	.word	0x000001b8
        /*0984*/ 	.short	0x010a
        /*0986*/ 	.byte	0xff
	.zero		1


	//   ....[138]....
        /*0988*/ 	.word	0x00005d40
        /*098c*/ 	.word	0x00000003
        /*0990*/ 	.word	0x000001d0
        /*0994*/ 	.short	0x010a
        /*0996*/ 	.byte	0xff
	.zero		1


	//   ....[139]....
        /*0998*/ 	.word	0x00005ec0
        /*099c*/ 	.word	0x00000000
        /*09a0*/ 	.word	0x00000000
        /*09a4*/ 	.short	0x0101
        /*09a6*/ 	.byte	0xff
	.zero		1


	//   ....[140]....
        /*09a8*/ 	.word	0x00006920
        /*09ac*/ 	.word	0x000000ff
        /*09b0*/ 	.word	0x000001b0
        /*09b4*/ 	.short	0x010a
        /*09b6*/ 	.byte	0x2c
	.zero		1


	//   ....[141]....
        /*09b8*/ 	.word	0x00006930
        /*09bc*/ 	.word	0x00000016
        /*09c0*/ 	.word	0x000001f0
        /*09c4*/ 	.short	0x010a
        /*09c6*/ 	.byte	0xff
	.zero		1


	//   ....[142]....
        /*09c8*/ 	.word	0x00006ae0
        /*09cc*/ 	.word	0x000000ff
        /*09d0*/ 	.word	0x000001b0
        /*09d4*/ 	.short	0x010a
        /*09d6*/ 	.byte	0x2c
	.zero		1


	//   ....[143]....
        /*09d8*/ 	.word	0x00006bc0
        /*09dc*/ 	.word	0x000000ff
        /*09e0*/ 	.word	0x00000000
        /*09e4*/ 	.short	0x0101
        /*09e6*/ 	.byte	0x04
	.zero		1


	//   ....[144]....
        /*09e8*/ 	.word	0x00006c20
        /*09ec*/ 	.word	0x00000016
        /*09f0*/ 	.word	0x000001f0
        /*09f4*/ 	.short	0x010a
        /*09f6*/ 	.byte	0xff
	.zero		1


	//   ....[145]....
        /*09f8*/ 	.word	0x00006f90
        /*09fc*/ 	.word	0x000000ff
        /*0a00*/ 	.word	0x00000000
        /*0a04*/ 	.short	0x0101
        /*0a06*/ 	.byte	0x04
	.zero		1


	//   ....[146]....
        /*0a08*/ 	.word	0x00007870
        /*0a0c*/ 	.word	0x00000000
        /*0a10*/ 	.word	0x00000240
        /*0a14*/ 	.short	0x010a
        /*0a16*/ 	.byte	0xff
	.zero		1


	//   ....[147]....
        /*0a18*/ 	.word	0x000078d0
        /*0a1c*/ 	.word	0x00000000
        /*0a20*/ 	.word	0x000000d8
        /*0a24*/ 	.short	0x010a
        /*0a26*/ 	.byte	0xff
	.zero		1


	//   ....[148]....
        /*0a28*/ 	.word	0x00007930
        /*0a2c*/ 	.word	0x00000000
        /*0a30*/ 	.word	0x000000d8
        /*0a34*/ 	.short	0x010a
        /*0a36*/ 	.byte	0xff
	.zero		1


	//   ....[149]....
        /*0a38*/ 	.word	0x00007980
        /*0a3c*/ 	.word	0x00000003
        /*0a40*/ 	.word	0x000001d0
        /*0a44*/ 	.short	0x010a
        /*0a46*/ 	.byte	0xff
	.zero		1


	//   ....[150]....
        /*0a48*/ 	.word	0x000079e0
        /*0a4c*/ 	.word	0x00000000
        /*0a50*/ 	.word	0x00000000
        /*0a54*/ 	.short	0x010a
        /*0a56*/ 	.byte	0xff
	.zero		1


	//   ....[151]....
        /*0a58*/ 	.word	0x00007a40
        /*0a5c*/ 	.word	0x00000000
        /*0a60*/ 	.word	0x00000000
        /*0a64*/ 	.short	0x010a
        /*0a66*/ 	.byte	0xff
	.zero		1


	//   ....[152]....
        /*0a68*/ 	.word	0x00007aa0
        /*0a6c*/ 	.word	0x00000000
        /*0a70*/ 	.word	0x00000000
        /*0a74*/ 	.short	0x010a
        /*0a76*/ 	.byte	0xff
	.zero		1


	//   ....[153]....
        /*0a78*/ 	.word	0x00007b00
        /*0a7c*/ 	.word	0x00000000
        /*0a80*/ 	.word	0x00000000
        /*0a84*/ 	.short	0x010a
        /*0a86*/ 	.byte	0xff
	.zero		1


	//   ....[154]....
        /*0a88*/ 	.word	0x00007b60
        /*0a8c*/ 	.word	0x00000000
        /*0a90*/ 	.word	0x00000000
        /*0a94*/ 	.short	0x010a
        /*0a96*/ 	.byte	0xff
	.zero		1


	//   ....[155]....
        /*0a98*/ 	.word	0x00007bc0
        /*0a9c*/ 	.word	0x00000000
        /*0aa0*/ 	.word	0x00000000
        /*0aa4*/ 	.short	0x010a
        /*0aa6*/ 	.byte	0xff
	.zero		1


	//   ....[156]....
        /*0aa8*/ 	.word	0x00007c20
        /*0aac*/ 	.word	0x00000000
        /*0ab0*/ 	.word	0x00000000
        /*0ab4*/ 	.short	0x010a
        /*0ab6*/ 	.byte	0xff
	.zero		1


	//   ....[157]....
        /*0ab8*/ 	.word	0x00007c80
        /*0abc*/ 	.word	0x00000000
        /*0ac0*/ 	.word	0x00000000
        /*0ac4*/ 	.short	0x010a
        /*0ac6*/ 	.byte	0xff
	.zero		1


	//   ....[158]....
        /*0ac8*/ 	.word	0x00007ce0
        /*0acc*/ 	.word	0x00000000
        /*0ad0*/ 	.word	0x00000000
        /*0ad4*/ 	.short	0x010a
        /*0ad6*/ 	.byte	0xff
	.zero		1


	//   ....[159]....
        /*0ad8*/ 	.word	0x00007d40
        /*0adc*/ 	.word	0x00000000
        /*0ae0*/ 	.word	0x00000000
        /*0ae4*/ 	.short	0x010a
        /*0ae6*/ 	.byte	0xff
	.zero		1


	//   ....[160]....
        /*0ae8*/ 	.word	0x00007da0
        /*0aec*/ 	.word	0x00000000
        /*0af0*/ 	.word	0x00000000
        /*0af4*/ 	.short	0x010a
        /*0af6*/ 	.byte	0xff
	.zero		1


	//   ....[161]....
        /*0af8*/ 	.word	0x00007e00
        /*0afc*/ 	.word	0x00000000
        /*0b00*/ 	.word	0x00000000
        /*0b04*/ 	.short	0x010a
        /*0b06*/ 	.byte	0xff
	.zero		1


	//   ....[162]....
        /*0b08*/ 	.word	0x00007e60
        /*0b0c*/ 	.word	0x00000000
        /*0b10*/ 	.word	0x00000000
        /*0b14*/ 	.short	0x010a
        /*0b16*/ 	.byte	0xff
	.zero		1


	//   ....[163]....
        /*0b18*/ 	.word	0x00007ec0
        /*0b1c*/ 	.word	0x00000000
        /*0b20*/ 	.word	0x00000000
        /*0b24*/ 	.short	0x010a
        /*0b26*/ 	.byte	0xff
	.zero		1


	//   ....[164]....
        /*0b28*/ 	.word	0x00007f20
        /*0b2c*/ 	.word	0x00000000
        /*0b30*/ 	.word	0x00000000
        /*0b34*/ 	.short	0x010a
        /*0b36*/ 	.byte	0xff
	.zero		1


	//   ....[165]....
        /*0b38*/ 	.word	0x00007f80
        /*0b3c*/ 	.word	0x00000000
        /*0b40*/ 	.word	0x00000000
        /*0b44*/ 	.short	0x010a
        /*0b46*/ 	.byte	0xff
	.zero		1


	//   ....[166]....
        /*0b48*/ 	.word	0x00007fe0
        /*0b4c*/ 	.word	0x00000000
        /*0b50*/ 	.word	0x00000000
        /*0b54*/ 	.short	0x010a
        /*0b56*/ 	.byte	0xff
	.zero		1


	//   ....[167]....
        /*0b58*/ 	.word	0x00008040
        /*0b5c*/ 	.word	0x00000000
        /*0b60*/ 	.word	0x00000000
        /*0b64*/ 	.short	0x010a
        /*0b66*/ 	.byte	0xff
	.zero		1


	//   ....[168]....
        /*0b68*/ 	.word	0x000080a0
        /*0b6c*/ 	.word	0x00000000
        /*0b70*/ 	.word	0x00000000
        /*0b74*/ 	.short	0x010a
        /*0b76*/ 	.byte	0xff
	.zero		1


	//   ....[169]....
        /*0b78*/ 	.word	0x00008100
        /*0b7c*/ 	.word	0x00000000
        /*0b80*/ 	.word	0x00000000
        /*0b84*/ 	.short	0x010a
        /*0b86*/ 	.byte	0xff
	.zero		1


	//   ....[170]....
        /*0b88*/ 	.word	0x00008160
        /*0b8c*/ 	.word	0x00000000
        /*0b90*/ 	.word	0x00000000
        /*0b94*/ 	.short	0x010a
        /*0b96*/ 	.byte	0xff
	.zero		1


	//   ....[171]....
        /*0b98*/ 	.word	0x000081c0
        /*0b9c*/ 	.word	0x00000000
        /*0ba0*/ 	.word	0x00000000
        /*0ba4*/ 	.short	0x010a
        /*0ba6*/ 	.byte	0xff
	.zero		1


	//   ....[172]....
        /*0ba8*/ 	.word	0x00008220
        /*0bac*/ 	.word	0x00000000
        /*0bb0*/ 	.word	0x00000000
        /*0bb4*/ 	.short	0x010a
        /*0bb6*/ 	.byte	0xff
	.zero		1


	//   ....[173]....
        /*0bb8*/ 	.word	0x00008280
        /*0bbc*/ 	.word	0x00000000
        /*0bc0*/ 	.word	0x00000000
        /*0bc4*/ 	.short	0x010a
        /*0bc6*/ 	.byte	0xff
	.zero		1


	//   ....[174]....
        /*0bc8*/ 	.word	0x000082e0
        /*0bcc*/ 	.word	0x00000000
        /*0bd0*/ 	.word	0x00000000
        /*0bd4*/ 	.short	0x010a
        /*0bd6*/ 	.byte	0xff
	.zero		1


	//   ....[175]....
        /*0bd8*/ 	.word	0x00008340
        /*0bdc*/ 	.word	0x00000000
        /*0be0*/ 	.word	0x00000000
        /*0be4*/ 	.short	0x010a
        /*0be6*/ 	.byte	0xff
	.zero		1


	//   ....[176]....
        /*0be8*/ 	.word	0x00008390
        /*0bec*/ 	.word	0x00000002
        /*0bf0*/ 	.word	0x00000230
        /*0bf4*/ 	.short	0x010a
        /*0bf6*/ 	.byte	0xff
	.zero		1


	//   ....[177]....
        /*0bf8*/ 	.word	0x000083f0
        /*0bfc*/ 	.word	0x00000002
        /*0c00*/ 	.word	0x000001e0
        /*0c04*/ 	.short	0x010a
        /*0c06*/ 	.byte	0xff
	.zero		1


	//   ....[178]....
        /*0c08*/ 	.word	0x00008440
        /*0c0c*/ 	.word	0x00000002
        /*0c10*/ 	.word	0x000001d0
        /*0c14*/ 	.short	0x010a
        /*0c16*/ 	.byte	0xff
	.zero		1


	//   ....[179]....
        /*0c18*/ 	.word	0x000084a0
        /*0c1c*/ 	.word	0x00000000
        /*0c20*/ 	.word	0x000001e0
        /*0c24*/ 	.short	0x010a
        /*0c26*/ 	.byte	0xff
	.zero		1


	//   ....[180]....
        /*0c28*/ 	.word	0x000084f0
        /*0c2c*/ 	.word	0x00000000
        /*0c30*/ 	.word	0x000001d0
        /*0c34*/ 	.short	0x010a
        /*0c36*/ 	.byte	0xff
	.zero		1


	//   ....[181]....
        /*0c38*/ 	.word	0x00008550
        /*0c3c*/ 	.word	0x00000002
        /*0c40*/ 	.word	0x00000210
        /*0c44*/ 	.short	0x010a
        /*0c46*/ 	.byte	0xff
	.zero		1


	//   ....[182]....
        /*0c48*/ 	.word	0x000085b0
        /*0c4c*/ 	.word	0x00000000
        /*0c50*/ 	.word	0x00000000
        /*0c54*/ 	.short	0x010a
        /*0c56*/ 	.byte	0xff
	.zero		1


	//   ....[183]....
        /*0c58*/ 	.word	0x00008610
        /*0c5c*/ 	.word	0x00000000
        /*0c60*/ 	.word	0x00000000
        /*0c64*/ 	.short	0x010a
        /*0c66*/ 	.byte	0xff
	.zero		1


	//   ....[184]....
        /*0c68*/ 	.word	0x00008670
        /*0c6c*/ 	.word	0x00000000
        /*0c70*/ 	.word	0x00000000
        /*0c74*/ 	.short	0x010a
        /*0c76*/ 	.byte	0xff
	.zero		1


	//   ....[185]....
        /*0c78*/ 	.word	0x000086d0
        /*0c7c*/ 	.word	0x00000000
        /*0c80*/ 	.word	0x00000000
        /*0c84*/ 	.short	0x010a
        /*0c86*/ 	.byte	0xff
	.zero		1


	//   ....[186]....
        /*0c88*/ 	.word	0x00008730
        /*0c8c*/ 	.word	0x00000000
        /*0c90*/ 	.word	0x00000000
        /*0c94*/ 	.short	0x010a
        /*0c96*/ 	.byte	0xff
	.zero		1


	//   ....[187]....
        /*0c98*/ 	.word	0x00008780
        /*0c9c*/ 	.word	0x00000007
        /*0ca0*/ 	.word	0x000001d0
        /*0ca4*/ 	.short	0x010a
        /*0ca6*/ 	.byte	0xff
	.zero		1


	//   ....[188]....
        /*0ca8*/ 	.word	0x000087e0
        /*0cac*/ 	.word	0x00000000
        /*0cb0*/ 	.word	0x000001c8
        /*0cb4*/ 	.short	0x010a
        /*0cb6*/ 	.byte	0xff
	.zero		1


	//   ....[189]....
        /*0cb8*/ 	.word	0x00008840
        /*0cbc*/ 	.word	0x00000000
        /*0cc0*/ 	.word	0x000001b8
        /*0cc4*/ 	.short	0x010a
        /*0cc6*/ 	.byte	0xff
	.zero		1


	//   ....[190]....
        /*0cc8*/ 	.word	0x00008890
        /*0ccc*/ 	.word	0x00000003
        /*0cd0*/ 	.word	0x000001d0
        /*0cd4*/ 	.short	0x010a
        /*0cd6*/ 	.byte	0xff
	.zero		1


	//   ....[191]....
        /*0cd8*/ 	.word	0x000088f0
        /*0cdc*/ 	.word	0x00000000
        /*0ce0*/ 	.word	0x000001b0
        /*0ce4*/ 	.short	0x010a
        /*0ce6*/ 	.byte	0xff
	.zero		1


	//   ....[192]....
        /*0ce8*/ 	.word	0x00008940
        /*0cec*/ 	.word	0x00000016
        /*0cf0*/ 	.word	0x000001f0
        /*0cf4*/ 	.short	0x010a
        /*0cf6*/ 	.byte	0xff
	.zero		1


	//----- nvinfo : EIATTR_NUM_MBARRIERS
	.align		4
.L_47:
        /*0cf8*/ 	.byte	0x03, 0x38
        /*0cfa*/ 	.short	0x004a


	//----- nvinfo : EIATTR_EXIT_INSTR_OFFSETS
	.align		4
        /*0cfc*/ 	.byte	0x04, 0x1c
        /*0cfe*/ 	.short	(.L_49 - .L_48)


	//   ....[0]....
.L_48:
        /*0d00*/ 	.word	0x00003a20


	//   ....[1]....
        /*0d04*/ 	.word	0x00003f10


	//   ....[2]....
        /*0d08*/ 	.word	0x00003f70


	//   ....[3]....
        /*0d0c*/ 	.word	0x00004e00


	//   ....[4]....
        /*0d10*/ 	.word	0x00005a30


	//   ....[5]....
        /*0d14*/ 	.word	0x00005a70


	//   ....[6]....
        /*0d18*/ 	.word	0x00007860


	//----- nvinfo : EIATTR_MAX_THREADS
	.align		4
.L_49:
        /*0d1c*/ 	.byte	0x04, 0x05
        /*0d1e*/ 	.short	(.L_51 - .L_50)
.L_50:
        /*0d20*/ 	.word	0x00000100
        /*0d24*/ 	.word	0x00000001
        /*0d28*/ 	.word	0x00000001


	//----- nvinfo : EIATTR_CRS_STACK_SIZE
	.align		4
.L_51:
        /*0d2c*/ 	.byte	0x04, 0x1e
        /*0d2e*/ 	.short	(.L_53 - .L_52)
.L_52:
        /*0d30*/ 	.word	0x00000000


	//----- nvinfo : EIATTR_CBANK_PARAM_SIZE
	.align		4
.L_53:
        /*0d34*/ 	.byte	0x03, 0x19
        /*0d36*/ 	.short	0x0800


	//----- nvinfo : EIATTR_PARAM_CBANK
	.align		4
        /*0d38*/ 	.byte	0x04, 0x0a
        /*0d3a*/ 	.short	(.L_55 - .L_54)
	.align		4
.L_54:
        /*0d3c*/ 	.word	index@(.nv.constant0._ZN7cutlass13device_kernelINS_4gemm6kernel13GemmUniversalIN4cute5tupleIJiiiiEEENS1_10collective13CollectiveMmaINS1_35MainloopSm100TmaUmmaWarpSpecializedILi27ELi2ELi4ENS5_IJNS4_1CILi2EEESB_NSA_ILi1EEEEEEEENS5_IJNSA_ILi64EEESF_SF_EEENS_12float_e5m2_tENS5_IJlSC_lEEESH_SI_NS4_8TiledMMAINS4_8MMA_AtomIJNS4_10MMA_TraitsINS4_19SM100_MMA_F8F6F4_SSEJSH_SH_fSF_SF_NS4_17integral_constantINS4_4UMMA5MajorELSP_0EEESQ_NSN_INSO_7ScaleInELSR_0EEESS_EEEEEENS4_6LayoutINS5_IJSC_SC_SC_EEENS5_IJNSA_ILi0EEESX_SX_EEEEENS5_IJNS4_10UnderscoreES10_S10_EEEEENS4_23SM90_TMA_LOAD_MULTICASTENS4_14ComposedLayoutINS4_7SwizzleILi2ELi4ELi3EEENS4_18smem_ptr_flag_bitsILi8EEENSV_INS5_IJNSA_ILi8EEESF_EEENS5_IJSF_SC_EEEEEEEvNS4_8identityES13_S1D_vS1E_EENS_8epilogue10collective18CollectiveEpilogueINS1G_23Sm100TmaWarpSpecializedILi1ELi1ELi32ELb0ELb0EEEJSG_NS5_IJNSV_ISF_SC_EES1L_EEESH_SI_SH_SI_NS1G_6fusion15FusionCallbacksIS1K_NS1N_17LinearCombinationISH_fSH_fLNS_15FloatRoundStyleE2EEESG_S1M_JEEENS4_5SM1004TMEM4LOAD26SM100_TMEM_LOAD_16dp32b32xENS4_13SM90_TMA_LOADES1D_NS4_39AutoVectorizingCopyWithAssumedAlignmentILi128EEENS4_14SM90_TMA_STOREES1D_S1Z_S1Z_EEEvvEEEEvNT_6ParamsE)
        /*0d40*/ 	.short	0x0380
        /*0d42*/ 	.short	0x0800


	//----- nvinfo : EIATTR_SW_WAR
	.align		4
.L_55:
        /*0d44*/ 	.byte	0x04, 0x36
        /*0d46*/ 	.short	(.L_57 - .L_56)
.L_56:
        /*0d48*/ 	.word	0x00000008
.L_57:


//--------------------- .nv.callgraph             --------------------------
	.section	.nv.callgraph,"",@"SHT_CUDA_CALLGRAPH"
	.align	4
	.sectionentsize	8
	.align		4
        /*0000*/ 	.word	0x00000000
	.align		4
        /*0004*/ 	.word	0xffffffff
	.align		4
        /*0008*/ 	.word	index@(_ZN7cutlass13device_kernelINS_4gemm6kernel13GemmUniversalIN4cute5tupleIJiiiiEEENS1_10collective13CollectiveMmaINS1_35MainloopSm100TmaUmmaWarpSpecializedILi27ELi2ELi4ENS5_IJNS4_1CILi2EEESB_NSA_ILi1EEEEEEEENS5_IJNSA_ILi64EEESF_SF_EEENS_12float_e5m2_tENS5_IJlSC_lEEESH_SI_NS4_8TiledMMAINS4_8MMA_AtomIJNS4_10MMA_TraitsINS4_19SM100_MMA_F8F6F4_SSEJSH_SH_fSF_SF_NS4_17integral_constantINS4_4UMMA5MajorELSP_0EEESQ_NSN_INSO_7ScaleInELSR_0EEESS_EEEEEENS4_6LayoutINS5_IJSC_SC_SC_EEENS5_IJNSA_ILi0EEESX_SX_EEEEENS5_IJNS4_10UnderscoreES10_S10_EEEEENS4_23SM90_TMA_LOAD_MULTICASTENS4_14ComposedLayoutINS4_7SwizzleILi2ELi4ELi3EEENS4_18smem_ptr_flag_bitsILi8EEENSV_INS5_IJNSA_ILi8EEESF_EEENS5_IJSF_SC_EEEEEEEvNS4_8identityES13_S1D_vS1E_EENS_8epilogue10collective18CollectiveEpilogueINS1G_23Sm100TmaWarpSpecializedILi1ELi1ELi32ELb0ELb0EEEJSG_NS5_IJNSV_ISF_SC_EES1L_EEESH_SI_SH_SI_NS1G_6fusion15FusionCallbacksIS1K_NS1N_17LinearCombinationISH_fSH_fLNS_15FloatRoundStyleE2EEESG_S1M_JEEENS4_5SM1004TMEM4LOAD26SM100_TMEM_LOAD_16dp32b32xENS4_13SM90_TMA_LOADES1D_NS4_39AutoVectorizingCopyWithAssumedAlignmentILi128EEENS4_14SM90_TMA_STOREES1D_S1Z_S1Z_EEEvvEEEEvNT_6ParamsE)
	.align		4
        /*000c*/ 	.word	index@(__assertfail)
	.align		4
        /*0010*/ 	.word	0x00000000
	.align		4
        /*0014*/ 	.word	0xfffffffe
	.align		4
        /*0018*/ 	.word	0x00000000
	.align		4
        /*001c*/ 	.word	0xfffffffd
	.align		4
        /*0020*/ 	.word	0x00000000
	.align		4
        /*0024*/ 	.word	0xfffffffc


//--------------------- .nv.constant4             --------------------------
	.section	.nv.constant4,"a",@progbits
	.align	8
	.align		8
.nv.constant4:
        /*0000*/ 	.dword	__assertfail
	.align		8
        /*0008*/ 	.dword	__unnamed_1
	.align		8
        /*0010*/ 	.dword	__unnamed_2
	.align		8
        /*0018*/ 	.dword	_ZN40_INTERNAL_45c35861_4_k_cu_a7bcf981_202394cuda3std3__45__cpo5beginE
	.align		8
        /*0020*/ 	.dword	_ZN40_INTERNAL_45c35861_4_k_cu_a7bcf981_202394cuda3std3__45__cpo3endE
	.align		8
        /*0028*/ 	.dword	_ZN40_INTERNAL_45c35861_4_k_cu_a7bcf981_202394cuda3std3__45__cpo6cbeginE
	.align		8
        /*0030*/ 	.dword	_ZN40_INTERNAL_45c35861_4_k_cu_a7bcf981_202394cuda3std3__45__cpo4cendE
	.align		8
        /*0038*/ 	.dword	_ZN40_INTERNAL_45c35861_4_k_cu_a7bcf981_202394cuda3std3__442_GLOBAL__N__45c35861_4_k_cu_a7bcf981_202396ignoreE
	.align		8
        /*0040*/ 	.dword	_ZN40_INTERNAL_45c35861_4_k_cu_a7bcf981_202394cuda3std3__419piecewise_constructE
	.align		8
        /*0048*/ 	.dword	_ZN40_INTERNAL_45c35861_4_k_cu_a7bcf981_202394cuda3std3__48in_placeE
	.align		8
        /*0050*/ 	.dword	_ZN40_INTERNAL_45c35861_4_k_cu_a7bcf981_202394cuda3std6ranges3__45__cpo4swapE
	.align		8
        /*0058*/ 	.dword	_ZN40_INTERNAL_45c35861_4_k_cu_a7bcf981_202394cuda3std6ranges3__45__cpo9iter_moveE
	.align		8
        /*0060*/ 	.dword	_ZN40_INTERNAL_45c35861_4_k_cu_a7bcf981_202394cute7productE
	.align		8
        /*0068*/ 	.dword	_ZN40_INTERNAL_45c35861_4_k_cu_a7bcf981_202394cute1_E
	.align		8
        /*0070*/ 	.dword	$str$25
	.align		8
        /*0078*/ 	.dword	$str$26
	.align		8
        /*0080*/ 	.dword	$str$27
	.align		8
        /*0088*/ 	.dword	$str$28


//--------------------- .text._ZN7cutlass13device_kernelINS_4gemm6kernel13GemmUniversalIN4cute5tupleIJiiiiEEENS1_10collective13CollectiveMmaINS1_35MainloopSm100TmaUmmaWarpSpecializedILi27ELi2ELi4ENS5_IJNS4_1CILi2EEESB_NSA_ILi1EEEEEEEENS5_IJNSA_ILi64EEESF_SF_EEENS_12float_e5m2_tENS5_IJlSC_lEEESH_SI_NS4_8TiledMMAINS4_8MMA_AtomIJNS4_10MMA_TraitsINS4_19SM100_MMA_F8F6F4_SSEJSH_SH_fSF_SF_NS4_17integral_constantINS4_4UMMA5MajorELSP_0EEESQ_NSN_INSO_7ScaleInELSR_0EEESS_EEEEEENS4_6LayoutINS5_IJSC_SC_SC_EEENS5_IJNSA_ILi0EEESX_SX_EEEEENS5_IJNS4_10UnderscoreES10_S10_EEEEENS4_23SM90_TMA_LOAD_MULTICASTENS4_14ComposedLayoutINS4_7SwizzleILi2ELi4ELi3EEENS4_18smem_ptr_flag_bitsILi8EEENSV_INS5_IJNSA_ILi8EEESF_EEENS5_IJSF_SC_EEEEEEEvNS4_8identityES13_S1D_vS1E_EENS_8epilogue10collective18CollectiveEpilogueINS1G_23Sm100TmaWarpSpecializedILi1ELi1ELi32ELb0ELb0EEEJSG_NS5_IJNSV_ISF_SC_EES1L_EEESH_SI_SH_SI_NS1G_6fusion15FusionCallbacksIS1K_NS1N_17LinearCombinationISH_fSH_fLNS_15FloatRoundStyleE2EEESG_S1M_JEEENS4_5SM1004TMEM4LOAD26SM100_TMEM_LOAD_16dp32b32xENS4_13SM90_TMA_LOADES1D_NS4_39AutoVectorizingCopyWithAssumedAlignmentILi128EEENS4_14SM90_TMA_STOREES1D_S1Z_S1Z_EEEvvEEEEvNT_6ParamsE --------------------------
	.section	.text._ZN7cutlass13device_kernelINS_4gemm6kernel13GemmUniversalIN4cute5tupleIJiiiiEEENS1_10collective13CollectiveMmaINS1_35MainloopSm100TmaUmmaWarpSpecializedILi27ELi2ELi4ENS5_IJNS4_1CILi2EEESB_NSA_ILi1EEEEEEEENS5_IJNSA_ILi64EEESF_SF_EEENS_12float_e5m2_tENS5_IJlSC_lEEESH_SI_NS4_8TiledMMAINS4_8MMA_AtomIJNS4_10MMA_TraitsINS4_19SM100_MMA_F8F6F4_SSEJSH_SH_fSF_SF_NS4_17integral_constantINS4_4UMMA5MajorELSP_0EEESQ_NSN_INSO_7ScaleInELSR_0EEESS_EEEEEENS4_6LayoutINS5_IJSC_SC_SC_EEENS5_IJNSA_ILi0EEESX_SX_EEEEENS5_IJNS4_10UnderscoreES10_S10_EEEEENS4_23SM90_TMA_LOAD_MULTICASTENS4_14ComposedLayoutINS4_7SwizzleILi2ELi4ELi3EEENS4_18smem_ptr_flag_bitsILi8EEENSV_INS5_IJNSA_ILi8EEESF_EEENS5_IJSF_SC_EEEEEEEvNS4_8identityES13_S1D_vS1E_EENS_8epilogue10collective18CollectiveEpilogueINS1G_23Sm100TmaWarpSpecializedILi1ELi1ELi32ELb0ELb0EEEJSG_NS5_IJNSV_ISF_SC_EES1L_EEESH_SI_SH_SI_NS1G_6fusion15FusionCallbacksIS1K_NS1N_17LinearCombinationISH_fSH_fLNS_15FloatRoundStyleE2EEESG_S1M_JEEENS4_5SM1004TMEM4LOAD26SM100_TMEM_LOAD_16dp32b32xENS4_13SM90_TMA_LOADES1D_NS4_39AutoVectorizingCopyWithAssumedAlignmentILi128EEENS4_14SM90_TMA_STOREES1D_S1Z_S1Z_EEEvvEEEEvNT_6ParamsE,"ax",@progbits
	.align	128
.text._ZN7cutlass13device_kernelINS_4gemm6kernel13GemmUniversalIN4cute5tupleIJiiiiEEENS1_10collective13CollectiveMmaINS1_35MainloopSm100TmaUmmaWarpSpecializedILi27ELi2ELi4ENS5_IJNS4_1CILi2EEESB_NSA_ILi1EEEEEEEENS5_IJNSA_ILi64EEESF_SF_EEENS_12float_e5m2_tENS5_IJlSC_lEEESH_SI_NS4_8TiledMMAINS4_8MMA_AtomIJNS4_10MMA_TraitsINS4_19SM100_MMA_F8F6F4_SSEJSH_SH_fSF_SF_NS4_17integral_constantINS4_4UMMA5MajorELSP_0EEESQ_NSN_INSO_7ScaleInELSR_0EEESS_EEEEEENS4_6LayoutINS5_IJSC_SC_SC_EEENS5_IJNSA_ILi0EEESX_SX_EEEEENS5_IJNS4_10UnderscoreES10_S10_EEEEENS4_23SM90_TMA_LOAD_MULTICASTENS4_14ComposedLayoutINS4_7SwizzleILi2ELi4ELi3EEENS4_18smem_ptr_flag_bitsILi8EEENSV_INS5_IJNSA_ILi8EEESF_EEENS5_IJSF_SC_EEEEEEEvNS4_8identityES13_S1D_vS1E_EENS_8epilogue10collective18CollectiveEpilogueINS1G_23Sm100TmaWarpSpecializedILi1ELi1ELi32ELb0ELb0EEEJSG_NS5_IJNSV_ISF_SC_EES1L_EEESH_SI_SH_SI_NS1G_6fusion15FusionCallbacksIS1K_NS1N_17LinearCombinationISH_fSH_fLNS_15FloatRoundStyleE2EEESG_S1M_JEEENS4_5SM1004TMEM4LOAD26SM100_TMEM_LOAD_16dp32b32xENS4_13SM90_TMA_LOADES1D_NS4_39AutoVectorizingCopyWithAssumedAlignmentILi128EEENS4_14SM90_TMA_STOREES1D_S1Z_S1Z_EEEvvEEEEvNT_6ParamsE:
        .type           _ZN7cutlass13device_kernelINS_4gemm6kernel13GemmUniversalIN4cute5tupleIJiiiiEEENS1_10collective13CollectiveMmaINS1_35MainloopSm100TmaUmmaWarpSpecializedILi27ELi2ELi4ENS5_IJNS4_1CILi2EEESB_NSA_ILi1EEEEEEEENS5_IJNSA_ILi64EEESF_SF_EEENS_12float_e5m2_tENS5_IJlSC_lEEESH_SI_NS4_8TiledMMAINS4_8MMA_AtomIJNS4_10MMA_TraitsINS4_19SM100_MMA_F8F6F4_SSEJSH_SH_fSF_SF_NS4_17integral_constantINS4_4UMMA5MajorELSP_0EEESQ_NSN_INSO_7ScaleInELSR_0EEESS_EEEEEENS4_6LayoutINS5_IJSC_SC_SC_EEENS5_IJNSA_ILi0EEESX_SX_EEEEENS5_IJNS4_10UnderscoreES10_S10_EEEEENS4_23SM90_TMA_LOAD_MULTICASTENS4_14ComposedLayoutINS4_7SwizzleILi2ELi4ELi3EEENS4_18smem_ptr_flag_bitsILi8EEENSV_INS5_IJNSA_ILi8EEESF_EEENS5_IJSF_SC_EEEEEEEvNS4_8identityES13_S1D_vS1E_EENS_8epilogue10collective18CollectiveEpilogueINS1G_23Sm100TmaWarpSpecializedILi1ELi1ELi32ELb0ELb0EEEJSG_NS5_IJNSV_ISF_SC_EES1L_EEESH_SI_SH_SI_NS1G_6fusion15FusionCallbacksIS1K_NS1N_17LinearCombinationISH_fSH_fLNS_15FloatRoundStyleE2EEESG_S1M_JEEENS4_5SM1004TMEM4LOAD26SM100_TMEM_LOAD_16dp32b32xENS4_13SM90_TMA_LOADES1D_NS4_39AutoVectorizingCopyWithAssumedAlignmentILi128EEENS4_14SM90_TMA_STOREES1D_S1Z_S1Z_EEEvvEEEEvNT_6ParamsE,@function
        .size           _ZN7cutlass13device_kernelINS_4gemm6kernel13GemmUniversalIN4cute5tupleIJiiiiEEENS1_10collective13CollectiveMmaINS1_35MainloopSm100TmaUmmaWarpSpecializedILi27ELi2ELi4ENS5_IJNS4_1CILi2EEESB_NSA_ILi1EEEEEEEENS5_IJNSA_ILi64EEESF_SF_EEENS_12float_e5m2_tENS5_IJlSC_lEEESH_SI_NS4_8TiledMMAINS4_8MMA_AtomIJNS4_10MMA_TraitsINS4_19SM100_MMA_F8F6F4_SSEJSH_SH_fSF_SF_NS4_17integral_constantINS4_4UMMA5MajorELSP_0EEESQ_NSN_INSO_7ScaleInELSR_0EEESS_EEEEEENS4_6LayoutINS5_IJSC_SC_SC_EEENS5_IJNSA_ILi0EEESX_SX_EEEEENS5_IJNS4_10UnderscoreES10_S10_EEEEENS4_23SM90_TMA_LOAD_MULTICASTENS4_14ComposedLayoutINS4_7SwizzleILi2ELi4ELi3EEENS4_18smem_ptr_flag_bitsILi8EEENSV_INS5_IJNSA_ILi8EEESF_EEENS5_IJSF_SC_EEEEEEEvNS4_8identityES13_S1D_vS1E_EENS_8epilogue10collective18CollectiveEpilogueINS1G_23Sm100TmaWarpSpecializedILi1ELi1ELi32ELb0ELb0EEEJSG_NS5_IJNSV_ISF_SC_EES1L_EEESH_SI_SH_SI_NS1G_6fusion15FusionCallbacksIS1K_NS1N_17LinearCombinationISH_fSH_fLNS_15FloatRoundStyleE2EEESG_S1M_JEEENS4_5SM1004TMEM4LOAD26SM100_TMEM_LOAD_16dp32b32xENS4_13SM90_TMA_LOADES1D_NS4_39AutoVectorizingCopyWithAssumedAlignmentILi128EEENS4_14SM90_TMA_STOREES1D_S1Z_S1Z_EEEvvEEEEvNT_6ParamsE,(.L_x_205 - _ZN7cutlass13device_kernelINS_4gemm6kernel13GemmUniversalIN4cute5tupleIJiiiiEEENS1_10collective13CollectiveMmaINS1_35MainloopSm100TmaUmmaWarpSpecializedILi27ELi2ELi4ENS5_IJNS4_1CILi2EEESB_NSA_ILi1EEEEEEEENS5_IJNSA_ILi64EEESF_SF_EEENS_12float_e5m2_tENS5_IJlSC_lEEESH_SI_NS4_8TiledMMAINS4_8MMA_AtomIJNS4_10MMA_TraitsINS4_19SM100_MMA_F8F6F4_SSEJSH_SH_fSF_SF_NS4_17integral_constantINS4_4UMMA5MajorELSP_0EEESQ_NSN_INSO_7ScaleInELSR_0EEESS_EEEEEENS4_6LayoutINS5_IJSC_SC_SC_EEENS5_IJNSA_ILi0EEESX_SX_EEEEENS5_IJNS4_10UnderscoreES10_S10_EEEEENS4_23SM90_TMA_LOAD_MULTICASTENS4_14ComposedLayoutINS4_7SwizzleILi2ELi4ELi3EEENS4_18smem_ptr_flag_bitsILi8EEENSV_INS5_IJNSA_ILi8EEESF_EEENS5_IJSF_SC_EEEEEEEvNS4_8identityES13_S1D_vS1E_EENS_8epilogue10collective18CollectiveEpilogueINS1G_23Sm100TmaWarpSpecializedILi1ELi1ELi32ELb0ELb0EEEJSG_NS5_IJNSV_ISF_SC_EES1L_EEESH_SI_SH_SI_NS1G_6fusion15FusionCallbacksIS1K_NS1N_17LinearCombinationISH_fSH_fLNS_15FloatRoundStyleE2EEESG_S1M_JEEENS4_5SM1004TMEM4LOAD26SM100_TMEM_LOAD_16dp32b32xENS4_13SM90_TMA_LOADES1D_NS4_39AutoVectorizingCopyWithAssumedAlignmentILi128EEENS4_14SM90_TMA_STOREES1D_S1Z_S1Z_EEEvvEEEEvNT_6ParamsE)
        .other          _ZN7cutlass13device_kernelINS_4gemm6kernel13GemmUniversalIN4cute5tupleIJiiiiEEENS1_10collective13CollectiveMmaINS1_35MainloopSm100TmaUmmaWarpSpecializedILi27ELi2ELi4ENS5_IJNS4_1CILi2EEESB_NSA_ILi1EEEEEEEENS5_IJNSA_ILi64EEESF_SF_EEENS_12float_e5m2_tENS5_IJlSC_lEEESH_SI_NS4_8TiledMMAINS4_8MMA_AtomIJNS4_10MMA_TraitsINS4_19SM100_MMA_F8F6F4_SSEJSH_SH_fSF_SF_NS4_17integral_constantINS4_4UMMA5MajorELSP_0EEESQ_NSN_INSO_7ScaleInELSR_0EEESS_EEEEEENS4_6LayoutINS5_IJSC_SC_SC_EEENS5_IJNSA_ILi0EEESX_SX_EEEEENS5_IJNS4_10UnderscoreES10_S10_EEEEENS4_23SM90_TMA_LOAD_MULTICASTENS4_14ComposedLayoutINS4_7SwizzleILi2ELi4ELi3EEENS4_18smem_ptr_flag_bitsILi8EEENSV_INS5_IJNSA_ILi8EEESF_EEENS5_IJSF_SC_EEEEEEEvNS4_8identityES13_S1D_vS1E_EENS_8epilogue10collective18CollectiveEpilogueINS1G_23Sm100TmaWarpSpecializedILi1ELi1ELi32ELb0ELb0EEEJSG_NS5_IJNSV_ISF_SC_EES1L_EEESH_SI_SH_SI_NS1G_6fusion15FusionCallbacksIS1K_NS1N_17LinearCombinationISH_fSH_fLNS_15FloatRoundStyleE2EEESG_S1M_JEEENS4_5SM1004TMEM4LOAD26SM100_TMEM_LOAD_16dp32b32xENS4_13SM90_TMA_LOADES1D_NS4_39AutoVectorizingCopyWithAssumedAlignmentILi128EEENS4_14SM90_TMA_STOREES1D_S1Z_S1Z_EEEvvEEEEvNT_6ParamsE,@"STO_CUDA_ENTRY STV_DEFAULT"
_ZN7cutlass13device_kernelINS_4gemm6kernel13GemmUniversalIN4cute5tupleIJiiiiEEENS1_10collective13CollectiveMmaINS1_35MainloopSm100TmaUmmaWarpSpecializedILi27ELi2ELi4ENS5_IJNS4_1CILi2EEESB_NSA_ILi1EEEEEEEENS5_IJNSA_ILi64EEESF_SF_EEENS_12float_e5m2_tENS5_IJlSC_lEEESH_SI_NS4_8TiledMMAINS4_8MMA_AtomIJNS4_10MMA_TraitsINS4_19SM100_MMA_F8F6F4_SSEJSH_SH_fSF_SF_NS4_17integral_constantINS4_4UMMA5MajorELSP_0EEESQ_NSN_INSO_7ScaleInELSR_0EEESS_EEEEEENS4_6LayoutINS5_IJSC_SC_SC_EEENS5_IJNSA_ILi0EEESX_SX_EEEEENS5_IJNS4_10UnderscoreES10_S10_EEEEENS4_23SM90_TMA_LOAD_MULTICASTENS4_14ComposedLayoutINS4_7SwizzleILi2ELi4ELi3EEENS4_18smem_ptr_flag_bitsILi8EEENSV_INS5_IJNSA_ILi8EEESF_EEENS5_IJSF_SC_EEEEEEEvNS4_8identityES13_S1D_vS1E_EENS_8epilogue10collective18CollectiveEpilogueINS1G_23Sm100TmaWarpSpecializedILi1ELi1ELi32ELb0ELb0EEEJSG_NS5_IJNSV_ISF_SC_EES1L_EEESH_SI_SH_SI_NS1G_6fusion15FusionCallbacksIS1K_NS1N_17LinearCombinationISH_fSH_fLNS_15FloatRoundStyleE2EEESG_S1M_JEEENS4_5SM1004TMEM4LOAD26SM100_TMEM_LOAD_16dp32b32xENS4_13SM90_TMA_LOADES1D_NS4_39AutoVectorizingCopyWithAssumedAlignmentILi128EEENS4_14SM90_TMA_STOREES1D_S1Z_S1Z_EEEvvEEEEvNT_6ParamsE:
[----:B------:R-:W1:Y:S01]  /*0000*/  LDC R1, c[0x0][0x37c] ;  /* 0x0000df00ff017b82 */ /* 0x000e620000000800 */
[----:B------:R-:W2:Y:S01]  /*0010*/  S2R R76, SR_TID.X ;  /* 0x00000000004c7919 */ /* 0x000ea20000002100 */
[----:B------:R-:W3:Y:S01]  /*0020*/  LDCU.64 UR8, c[0x0][0x890] ;  /* 0x00011200ff0877ac */ /* 0x000ee20008000a00 */
[----:B------:R-:W-:Y:S02]  /*0030*/  PRMT R79, RZ, 0x7610, R79 ;  /* 0x00007610ff4f7816 */ /* 0x000fe4000000004f */
[----:B------:R-:W-:Y:S01]  /*0040*/  ELECT P3, URZ, PT ;  /* 0x0000000000ff782f */ /* 0x000fe20003860000 */
[----:B---3--:R-:W-:-:S04]  /*0050*/  UISETP.NE.U32.AND UP0, UPT, UR8, URZ, UPT ;  /* 0x000000ff0800728c */ /* 0x008fc8000bf05070 */
[----:B------:R-:W-:Y:S01]  /*0060*/  UISETP.NE.AND.EX UP0, UPT, UR9, URZ, UPT, UP0 ;  /* 0x000000ff0900728c */ /* 0x000fe2000bf05300 */
[----:B--2---:R-:W-:-:S05]  /*0070*/  SHF.R.U32.HI R80, RZ, 0x5, R76 ;  /* 0x00000005ff507819 */ /* 0x004fca000001164c */
[----:B------:R-:W2:Y:S02]  /*0080*/  SHFL.IDX PT, R0, R80, RZ, 0x1f ;  /* 0x00001fff50007589 */ /* 0x000ea400000e0000 */
[----:B--2---:R-:W-:Y:S01]  /*0090*/  R2UR UR22, R0 ;  /* 0x00000000001672ca */ /* 0x004fe200000e0000 */
[----:B-1----:R-:W-:-:S14]  /*00a0*/  BRA.U UP0, `(.L_x_0) ;  /* 0x0000000100307547 */ /* 0x002fdc000b800000 */
[----:B------:R-:W1:Y:S02]  /*00b0*/  LDCU.64 UR4, c[0x0][0x888] ;  /* 0x00011100ff0477ac */ /* 0x000e640008000a00 */
[----:B-1----:R-:W-:-:S04]  /*00c0*/  UISETP.NE.U32.AND UP0, UPT, UR4, URZ, UPT ;  /* 0x000000ff0400728c */ /* 0x002fc8000bf05070 */
[----:B------:R-:W-:-:S09]  /*00d0*/  UISETP.NE.AND.EX UP0, UPT, UR5, URZ, UPT, UP0 ;  /* 0x000000ff0500728c */ /* 0x000fd2000bf05300 */
[----:B------:R-:W-:Y:S05]  /*00e0*/  BRA.U !UP0, `(.L_x_1) ;  /* 0x0000000108147547 */ /* 0x000fea000b800000 */
[----:B------:R-:W1:Y:S01]  /*00f0*/  LDC.64 R2, c[0x0][0x888] ;  /* 0x00022200ff027b82 */ /* 0x000e620000000a00 */
[----:B------:R-:W1:Y:S02]  /*0100*/  LDCU.64 UR4, c[0x0][0x358] ;  /* 0x00006b00ff0477ac */ /* 0x000e640008000a00 */
[----:B-1----:R1:W5:Y:S01]  /*0110*/  LDG.E R39, desc[UR4][R2.64] ;  /* 0x0000000402277981 */ /* 0x002362000c1e1900 */
[----:B------:R-:W-:Y:S01]  /*0120*/  HFMA2 R79, -RZ, RZ, 0, 5.9604644775390625e-08 ;  /* 0x00000001ff4f7431 */ /* 0x000fe200000001ff */
[----:B------:R-:W-:Y:S05]  /*0130*/  BRA `(.L_x_0) ;  /* 0x00000000000c7947 */ /* 0x000fea0003800000 */
.L_x_1:
[----:B------:R-:W1:Y:S01]  /*0140*/  LDCU UR4, c[0x0][0x880] ;  /* 0x00011000ff0477ac */ /* 0x000e620008000800 */
[----:B------:R-:W-:Y:S01]  /*0150*/  HFMA2 R79, -RZ, RZ, 0, 5.9604644775390625e-08 ;  /* 0x00000001ff4f7431 */ /* 0x000fe200000001ff */
[----:B-1----:R-:W-:-:S07]  /*0160*/  MOV R39, UR4 ;  /* 0x0000000400277c02 */ /* 0x002fce0008000f00 */
.L_x_0:
[----:B------:R-:W2:Y:S02]  /*0170*/  LDCU.64 UR4, c[0x0][0x8b0] ;  /* 0x00011600ff0477ac */ /* 0x000ea40008000a00 */
[----:B--2---:R-:W-:-:S04]  /*0180*/  UISETP.NE.U32.AND UP0, UPT, UR4, URZ, UPT ;  /* 0x000000ff0400728c */ /* 0x004fc8000bf05070 */
[----:B------:R-:W-:-:S09]  /*0190*/  UISETP.NE.AND.EX UP0, UPT, UR5, URZ, UPT, UP0 ;  /* 0x000000ff0500728c */ /* 0x000fd2000bf05300 */
[----:B------:R-:W-:Y:S05]  /*01a0*/  BRA.U UP0, `(.L_x_2) ;  /* 0x0000000100287547 */ /* 0x000fea000b800000 */
[----:B------:R-:W2:Y:S02]  /*01b0*/  LDCU.64 UR4, c[0x0][0x8a8] ;  /* 0x00011500ff0477ac */ /* 0x000ea40008000a00 */
[----:B--2---:R-:W-:-:S04]  /*01c0*/  UISETP.NE.U32.AND UP0, UPT, UR4, URZ, UPT ;  /* 0x000000ff0400728c */ /* 0x004fc8000bf05070 */
[----:B------:R-:W-:-:S09]  /*01d0*/  UISETP.NE.AND.EX UP0, UPT, UR5, URZ, UPT, UP0 ;  /* 0x000000ff0500728c */ /* 0x000fd2000bf05300 */
[----:B------:R-:W-:Y:S05]  /*01e0*/  BRA.U !UP0, `(.L_x_3) ;  /* 0x0000000108107547 */ /* 0x000fea000b800000 */
[----:B-1----:R-:W1:Y:S01]  /*01f0*/  LDC.64 R2, c[0x0][0x8a8] ;  /* 0x00022a00ff027b82 */ /* 0x002e620000000a00 */
[----:B------:R-:W1:Y:S02]  /*0200*/  LDCU.64 UR4, c[0x0][0x358] ;  /* 0x00006b00ff0477ac */ /* 0x000e640008000a00 */
[----:B-1----:R2:W5:Y:S01]  /*0210*/  LDG.E R38, desc[UR4][R2.64] ;  /* 0x0000000402267981 */ /* 0x002562000c1e1900 */
[----:B------:R-:W-:Y:S05]  /*0220*/  BRA `(.L_x_2) ;  /* 0x0000000000087947 */ /* 0x000fea0003800000 */
.L_x_3:
[----:B------:R-:W2:Y:S02]  /*0230*/  LDCU UR4, c[0x0][0x8a0] ;  /* 0x00011400ff0477ac */ /* 0x000ea40008000800 */
[----:B--2---:R-:W-:Y:S02]  /*0240*/  MOV R38, UR4 ;  /* 0x0000000400267c02 */ /* 0x004fe40008000f00 */
.L_x_2:
[----:B------:R-:W-:Y:S01]  /*0250*/  IMAD.U32 R0, RZ, RZ, UR22 ;  /* 0x00000016ff007e24 */ /* 0x000fe2000f8e00ff */
[----:B------:R-:W-:Y:S04]  /*0260*/  BSSY.RECONVERGENT B0, `(.L_x_4) ;  /* 0x000000c000007945 */ /* 0x000fe80003800200 */
[C---:B------:R-:W-:Y:S02]  /*0270*/  ISETP.NE.OR P1, PT, R0.reuse, 0x1, !P3 ;  /* 0x000000010000780c */ /* 0x040fe40005f25670 */
[----:B------:R-:W-:-:S11]  /*0280*/  ISETP.NE.OR P0, PT, R0, 0x3, !P3 ;  /* 0x000000030000780c */ /* 0x000fd60005f05670 */
[----:B------:R-:W-:Y:S05]  /*0290*/  @P1 BRA `(.L_x_5) ;  /* 0x0000000000201947 */ /* 0x000fea0003800000 */
[----:B------:R-:W3:Y:S02]  /*02a0*/  LDCU.64 UR4, c[0x0][0x348] ;  /* 0x00006900ff0477ac */ /* 0x000ee40008000a00 */
[----:B---3--:R-:W-:Y:S02]  /*02b0*/  UIADD3 UR6, UP1, UPT, UR4, 0x80, URZ ;  /* 0x0000008004067890 */ /* 0x008fe4000ff3e0ff */
[----:B------:R-:W-:Y:S02]  /*02c0*/  UIADD3 UR4, UP0, UPT, UR4, 0x180, URZ ;  /* 0x0000018004047890 */ /* 0x000fe4000ff1e0ff */
[----:B------:R-:W-:Y:S02]  /*02d0*/  UIADD3.X UR7, UPT, UPT, URZ, UR5, URZ, UP1, !UPT ;  /* 0x00000005ff077290 */ /* 0x000fe40008ffe4ff */
[----:B------:R-:W-:-:S07]  /*02e0*/  UIADD3.X UR5, UPT, UPT, URZ, UR5, URZ, UP0, !UPT ;  /* 0x00000005ff057290 */ /* 0x000fce00087fe4ff */
[----:B------:R3:W-:Y:S02]  /*02f0*/  UTMACCTL.PF [UR6] ;  /* 0x00000000060079b9 */ /* 0x0007e40008040000 */
[----:B------:R3:W-:Y:S02]  /*0300*/  UTMACCTL.PF [UR4] ;  /* 0x00000000040079b9 */ /* 0x0007e40008040000 */
[----:B---3--:R-:W-:Y:S01]  /*0310*/  NOP ;  /* 0x0000000000007918 */ /* 0x008fe20000000000 */
.L_x_5:
[----:B------:R-:W-:Y:S05]  /*0320*/  BSYNC.RECONVERGENT B0 ;  /* 0x0000000000007941 */ /* 0x000fea0003800200 */
.L_x_4:
[----:B------:R-:W-:Y:S04]  /*0330*/  BSSY.RECONVERGENT B0, `(.L_x_6) ;  /* 0x000000a000007945 */ /* 0x000fe80003800200 */
        /* <DEDUP_REMOVED lines=9> */
.L_x_7:
[----:B------:R-:W-:Y:S05]  /*03d0*/  BSYNC.RECONVERGENT B0 ;  /* 0x0000000000007941 */ /* 0x000fea0003800200 */
.L_x_6:
[----:B------:R-:W3:Y:S01]  /*03e0*/  LDCU.64 UR4, c[0x0][0x888] ;  /* 0x00011100ff0477ac */ /* 0x000ee20008000a00 */
[----:B------:R-:W-:Y:S02]  /*03f0*/  UISETP.EQ.U32.AND UP1, UPT, UR8, URZ, UPT ;  /* 0x000000ff0800728c */ /* 0x000fe4000bf22070 */
[----:B------:R-:W-:Y:S02]  /*0400*/  UPLOP3.LUT UP3, UPT, UPT, UPT, UPT, 0x80, 0x8 ;  /* 0x000000000008789c */ /* 0x000fe40003f6f070 */
[----:B---3--:R-:W-:-:S04]  /*0410*/  UISETP.NE.U32.AND UP0, UPT, UR4, URZ, UPT ;  /* 0x000000ff0400728c */ /* 0x008fc8000bf05070 */
[----:B------:R-:W-:-:S04]  /*0420*/  UISETP.NE.AND.EX UP0, UPT, UR5, URZ, UPT, UP0 ;  /* 0x000000ff0500728c */ /* 0x000fc8000bf05300 */
[----:B------:R-:W-:-:S04]  /*0430*/  UISETP.EQ.OR.EX UP2, UPT, UR9, URZ, !UP0, UP1 ;  /* 0x000000ff0900728c */ /* 0x000fc8000c742710 */
[----:B------:R-:W-:-:S05]  /*0440*/  UP2UR UR61, UPR, URZ, 0x4 ;  /* 0x00000004ff3d7883 */ /* 0x000fca0008000000 */
[----:B------:R-:W-:Y:S07]  /*0450*/  BRA.U !UP2, `(.L_x_8) ;  /* 0x000000010a207547 */ /* 0x000fee000b800000 */
[----:B------:R-:W-:Y:S01]  /*0460*/  UISETP.NE.U32.AND UP1, UPT, UR8, URZ, UPT ;  /* 0x000000ff0800728c */ /* 0x000fe2000bf25070 */
[----:B-----5:R-:W-:Y:S01]  /*0470*/  FSETP.NEU.AND P0, PT, R39, RZ, PT ;  /* 0x000000ff2700720b */ /* 0x020fe20003f0d000 */
[----:B------:R-:W-:Y:S02]  /*0480*/  USEL UR4, URZ, 0xffffffff, UP0 ;  /* 0xffffffffff047887 */ /* 0x000fe40008000000 */
[----:B------:R-:W-:-:S10]  /*0490*/  UISETP.NE.AND.EX UP1, UPT, UR9, URZ, UPT, UP1 ;  /* 0x000000ff0900728c */ /* 0x000fd4000bf25310 */
[----:B------:R-:W-:Y:S01]  /*04a0*/  VOTEU.ANY UP0, P0 ;  /* 0x0000000000ff7886 */ /* 0x000fe20000000100 */
[----:B------:R-:W-:-:S04]  /*04b0*/  @!UP1 USEL UR4, URZ, 0xffffffff, UP0 ;  /* 0xffffffffff049887 */ /* 0x000fc80008000000 */
[----:B------:R-:W-:-:S04]  /*04c0*/  ULOP3.LUT UR4, UR4, 0x1, URZ, 0xc0, !UPT ;  /* 0x0000000104047892 */ /* 0x000fc8000f8ec0ff */
[----:B------:R-:W-:-:S11]  /*04d0*/  UISETP.NE.U32.AND UP3, UPT, UR4, 0x1, UPT ;  /* 0x000000010400788c */ /* 0x000fd6000bf65070 */
.L_x_8:
[----:B-12---:R-:W1:Y:S01]  /*04e0*/  SHFL.IDX PT, R2, R80, RZ, 0x1f ;  /* 0x00001fff50027589 */ /* 0x006e6200000e0000 */
[----:B------:R-:W-:-:S04]  /*04f0*/  UISETP.NE.AND UP0, UPT, UR22, 0x2, UPT ;  /* 0x000000021600788c */ /* 0x000fc8000bf05270 */
[----:B------:R-:W-:Y:S01]  /*0500*/  USEL UR34, URZ, 0x1, UP0 ;  /* 0x00000001ff227887 */ /* 0x000fe20008000000 */
[----:B-1----:R-:W-:-:S13]  /*0510*/  ISETP.NE.AND P0, PT, R2, RZ, PT ;  /* 0x000000ff0200720c */ /* 0x002fda0003f05270 */
[----:B------:R-:W-:Y:S05]  /*0520*/  @P0 BRA `(.L_x_9) ;  /* 0x00000004001c0947 */ /* 0x000fea0003800000 */
[----:B------:R-:W-:Y:S01]  /*0530*/  ELECT P0, URZ, PT ;  /* 0x0000000000ff782f */ /* 0x000fe20003800000 */
[----:B------:R-:W-:-:S12]  /*0540*/  BSSY.RECONVERGENT B0, `(.L_x_9) ;  /* 0x0000045000007945 */ /* 0x000fd80003800200 */
[----:B------:R-:W-:Y:S05]  /*0550*/  @!P0 BRA `(.L_x_10) ;  /* 0x00000004000c8947 */ /* 0x000fea0003800000 */
[----:B------:R-:W1:Y:S01]  /*0560*/  S2UR UR4, SR_CgaCtaId ;  /* 0x00000000000479c3 */ /* 0x000e620000008800 */
[----:B------:R-:W-:Y:S01]  /*0570*/  UMOV UR5, 0x400 ;  /* 0x0000040000057882 */ /* 0x000fe20000000000 */
[----:B------:R-:W-:Y:S01]  /*0580*/  UMOV UR8, 0x1 ;  /* 0x0000000100087882 */ /* 0x000fe20000000000 */
[----:B------:R-:W-:Y:S01]  /*0590*/  UMOV UR6, 0x3 ;  /* 0x0000000300067882 */ /* 0x000fe20000000000 */
[----:B------:R-:W-:-:S04]  /*05a0*/  UIADD3 UR8, UPT, UPT, -UR8, 0x100000, URZ ;  /* 0x0010000008087890 */ /* 0x000fc8000fffe1ff */
[----:B------:R-:W-:Y:S02]  /*05b0*/  USHF.L.U32 UR9, UR8, 0xb, URZ ;  /* 0x0000000b08097899 */ /* 0x000fe400080006ff */
[----:B------:R-:W-:Y:S02]  /*05c0*/  USHF.L.U32 UR8, UR8, 0x1, URZ ;  /* 0x0000000108087899 */ /* 0x000fe400080006ff */
[----:B------:R-:W-:-:S04]  /*05d0*/  UIADD3 UR6, UPT, UPT, -UR6, 0x100000, URZ ;  /* 0x0010000006067890 */ /* 0x000fc8000fffe1ff */
[----:B------:R-:W-:Y:S02]  /*05e0*/  USHF.L.U32 UR7, UR6, 0xb, URZ ;  /* 0x0000000b06077899 */ /* 0x000fe400080006ff */
[----:B------:R-:W-:Y:S02]  /*05f0*/  USHF.L.U32 UR6, UR6, 0x1, URZ ;  /* 0x0000000106067899 */ /* 0x000fe400080006ff */
[----:B-1----:R-:W-:Y:S01]  /*0600*/  ULEA UR4, UR4, UR5, 0x18 ;  /* 0x0000000504047291 */ /* 0x002fe2000f8ec0ff */
[----:B------:R-:W1:Y:S11]  /*0610*/  FENCE.VIEW.ASYNC.S ;  /* 0x00000000000073c6 */ /* 0x000e760000000000 */
[----:B-1----:R1:W2:Y:S01]  /*0620*/  SYNCS.EXCH.64 URZ, [UR4], UR8 ;  /* 0x0000000804ff75b2 */ /* 0x0022a20008000100 */
[----:B------:R1:W3:Y:S01]  /*0630*/  SYNCS.EXCH.64 URZ, [UR4+0xd8], UR6 ;  /* 0x0000d80604ff75b2 */ /* 0x0002e20008000100 */
[----:B------:R1:W4:Y:S01]  /*0640*/  SYNCS.EXCH.64 URZ, [UR4+0x8], UR8 ;  /* 0x0000080804ff75b2 */ /* 0x0003220008000100 */
[----:B------:R1:W1:Y:S01]  /*0650*/  SYNCS.EXCH.64 URZ, [UR4+0xe0], UR6 ;  /* 0x0000e00604ff75b2 */ /* 0x0002620008000100 */
        /* <DEDUP_REMOVED lines=50> */
[----:B--234-:R-:W-:Y:S01]  /*0980*/  NOP ;  /* 0x0000000000007918 */ /* 0x01cfe20000000000 */
.L_x_10:
[----:B-1----:R-:W-:Y:S05]  /*0990*/  BSYNC.RECONVERGENT B0 ;  /* 0x0000000000007941 */ /* 0x002fea0003800200 */
.L_x_9:
[----:B------:R-:W1:Y:S01]  /*09a0*/  SHFL.IDX PT, R2, R80, RZ, 0x1f ;  /* 0x00001fff50027589 */ /* 0x000e6200000e0000 */
[----:B------:R-:W-:Y:S01]  /*09b0*/  NOP ;  /* 0x0000000000007918 */ /* 0x000fe20000000000 */
[----:B-1----:R-:W-:-:S13]  /*09c0*/  ISETP.NE.AND P0, PT, R2, 0x1, PT ;  /* 0x000000010200780c */ /* 0x002fda0003f05270 */
[----:B------:R-:W-:Y:S05]  /*09d0*/  @P0 BRA `(.L_x_11) ;  /* 0x0000000000400947 */ /* 0x000fea0003800000 */
        /* <DEDUP_REMOVED lines=9> */
[----:B------:R-:W-:Y:S01]  /*0a70*/  USHF.L.U32 UR6, UR6, 0x1, URZ ;  /* 0x0000000106067899 */ /* 0x000fe200080006ff */
[----:B------:R-:W-:Y:S01]  /*0a80*/  ELECT P0, URZ, PT ;  /* 0x0000000000ff782f */ /* 0x000fe20003800000 */
[----:B-1----:R-:W-:Y:S01]  /*0a90*/  ULEA UR4, UR4, UR5, 0x18 ;  /* 0x0000000504047291 */ /* 0x002fe2000f8ec0ff */
[----:B------:R-:W1:Y:S11]  /*0aa0*/  FENCE.VIEW.ASYNC.S ;  /* 0x00000000000073c6 */ /* 0x000e760000000000 */
[----:B-1----:R1:W2:Y:S01]  /*0ab0*/  SYNCS.EXCH.64 URZ, [UR4+0x1b0], UR8 ;  /* 0x0001b00804ff75b2 */ /* 0x0022a20008000100 */
[----:B------:R1:W3:Y:S01]  /*0ac0*/  SYNCS.EXCH.64 URZ, [UR4+0x1b8], UR6 ;  /* 0x0001b80604ff75b2 */ /* 0x0002e20008000100 */
[----:B------:R-:W-:Y:S01]  /*0ad0*/  NOP ;  /* 0x0000000000007918 */ /* 0x000fe20000000000 */
.L_x_11:
[----:B------:R-:W4:Y:S01]  /*0ae0*/  SHFL.IDX PT, R2, R80, RZ, 0x1f ;  /* 0x00001fff50027589 */ /* 0x000f2200000e0000 */
[----:B------:R-:W-:Y:S01]  /*0af0*/  NOP ;  /* 0x0000000000007918 */ /* 0x000fe20000000000 */
[----:B----4-:R-:W-:-:S13]  /*0b00*/  ISETP.NE.AND P0, PT, R2, 0x3, PT ;  /* 0x000000030200780c */ /* 0x010fda0003f05270 */
[----:B------:R-:W-:Y:S05]  /*0b10*/  @P0 BRA `(.L_x_12) ;  /* 0x0000000000300947 */ /* 0x000fea0003800000 */
[----:B-1----:R-:W1:Y:S01]  /*0b20*/  S2UR UR6, SR_CgaCtaId ;  /* 0x00000000000679c3 */ /* 0x002e620000008800 */
[----:B------:R-:W-:Y:S01]  /*0b30*/  UMOV UR4, 0x400 ;  /* 0x0000040000047882 */ /* 0x000fe20000000000 */
[----:B------:R-:W-:Y:S01]  /*0b40*/  UMOV UR5, 0x20 ;  /* 0x0000002000057882 */ /* 0x000fe20000000000 */
[----:B------:R-:W-:Y:S01]  /*0b50*/  ELECT P0, URZ, PT ;  /* 0x0000000000ff782f */ /* 0x000fe20003800000 */
[----:B-1----:R-:W-:Y:S02]  /*0b60*/  ULEA UR6, UR6, UR4, 0x18 ;  /* 0x0000000406067291 */ /* 0x002fe4000f8ec0ff */
[----:B------:R-:W-:-:S04]  /*0b70*/  UIADD3 UR4, UPT, UPT, -UR5, 0x100000, URZ ;  /* 0x0010000005047890 */ /* 0x000fc8000fffe1ff */
[----:B------:R-:W-:Y:S02]  /*0b80*/  USHF.L.U32 UR5, UR4, 0xb, URZ ;  /* 0x0000000b04057899 */ /* 0x000fe400080006ff */
[----:B------:R-:W-:Y:S01]  /*0b90*/  USHF.L.U32 UR4, UR4, 0x1, URZ ;  /* 0x0000000104047899 */ /* 0x000fe200080006ff */
[----:B------:R-:W1:Y:S11]  /*0ba0*/  FENCE.VIEW.ASYNC.S ;  /* 0x00000000000073c6 */ /* 0x000e760000000000 */
[----:B-1----:R4:W1:Y:S01]  /*0bb0*/  SYNCS.EXCH.64 URZ, [UR6+0x1c0], UR4 ;  /* 0x0001c00406ff75b2 */ /* 0x0028620008000100 */
[----:B------:R4:W1:Y:S02]  /*0bc0*/  SYNCS.EXCH.64 URZ, [UR6+0x1c8], UR4 ;  /* 0x0001c80406ff75b2 */ /* 0x0008640008000100 */
[----:B----4-:R-:W-:Y:S01]  /*0bd0*/  NOP ;  /* 0x0000000000007918 */ /* 0x010fe20000000000 */
.L_x_12:
[----:B------:R-:W4:Y:S01]  /*0be0*/  SHFL.IDX PT, R2, R80, RZ, 0x1f ;  /* 0x00001fff50027589 */ /* 0x000f2200000e0000 */
[----:B------:R-:W-:Y:S01]  /*0bf0*/  NOP ;  /* 0x0000000000007918 */ /* 0x000fe20000000000 */
[----:B----4-:R-:W-:-:S13]  /*0c00*/  ISETP.NE.AND P0, PT, R2, 0x4, PT ;  /* 0x000000040200780c */ /* 0x010fda0003f05270 */
[----:B------:R-:W-:Y:S05]  /*0c10*/  @P0 BRA `(.L_x_13) ;  /* 0x00000000004c0947 */ /* 0x000fea0003800000 */
[----:B-1----:R-:W1:Y:S01]  /*0c20*/  S2UR UR6, SR_CgaCtaId ;  /* 0x00000000000679c3 */ /* 0x002e620000008800 */
[----:B------:R-:W-:Y:S01]  /*0c30*/  UMOV UR4, 0x3a0 ;  /* 0x000003a000047882 */ /* 0x000fe20000000000 */
[----:B------:R-:W-:Y:S01]  /*0c40*/  UMOV UR5, 0x400 ;  /* 0x0000040000057882 */ /* 0x000fe20000000000 */
[----:B------:R-:W-:Y:S01]  /*0c50*/  USEL UR4, UR4, 0x320, UP3 ;  /* 0x0000032004047887 */ /* 0x000fe20009800000 */
[----:B------:R-:W-:Y:S01]  /*0c60*/  UMOV UR8, 0x1 ;  /* 0x0000000100087882 */ /* 0x000fe20000000000 */
[----:B------:R-:W-:Y:S01]  /*0c70*/  ELECT P0, URZ, PT ;  /* 0x0000000000ff782f */ /* 0x000fe20003800000 */
[----:B------:R-:W-:-:S04]  /*0c80*/  UIADD3 UR8, UPT, UPT, -UR8, 0x100000, URZ ;  /* 0x0010000008087890 */ /* 0x000fc8000fffe1ff */
[----:B------:R-:W-:Y:S02]  /*0c90*/  USHF.L.U32 UR9, UR8, 0xb, URZ ;  /* 0x0000000b08097899 */ /* 0x000fe400080006ff */
[----:B------:R-:W-:Y:S02]  /*0ca0*/  USHF.L.U32 UR8, UR8, 0x1, URZ ;  /* 0x0000000108087899 */ /* 0x000fe400080006ff */
[----:B-1----:R-:W-:Y:S02]  /*0cb0*/  ULEA UR6, UR6, UR5, 0x18 ;  /* 0x0000000506067291 */ /* 0x002fe4000f8ec0ff */
[----:B------:R-:W-:-:S04]  /*0cc0*/  UIADD3 UR4, UPT, UPT, -UR4, 0x100000, URZ ;  /* 0x0010000004047890 */ /* 0x000fc8000fffe1ff */
[----:B------:R-:W-:Y:S02]  /*0cd0*/  USHF.L.U32 UR5, UR4, 0xb, URZ ;  /* 0x0000000b04057899 */ /* 0x000fe400080006ff */
[----:B------:R-:W-:Y:S01]  /*0ce0*/  USHF.L.U32 UR4, UR4, 0x1, URZ ;  /* 0x0000000104047899 */ /* 0x000fe200080006ff */
[----:B------:R-:W1:Y:S03]  /*0cf0*/  FENCE.VIEW.ASYNC.S ;  /* 0x00000000000073c6 */ /* 0x000e660000000000 */
[----:B-1----:R4:W1:Y:S08]  /*0d00*/  SYNCS.EXCH.64 URZ, [UR6+0x1d0], UR8 ;  /* 0x0001d00806ff75b2 */ /* 0x0028700008000100 */
[----:B------:R4:W1:Y:S01]  /*0d10*/  SYNCS.EXCH.64 URZ, [UR6+0x1e0], UR4 ;  /* 0x0001e00406ff75b2 */ /* 0x0008620008000100 */
[----:B------:R4:W1:Y:S01]  /*0d20*/  SYNCS.EXCH.64 URZ, [UR6+0x1d8], UR8 ;  /* 0x0001d80806ff75b2 */ /* 0x0008620008000100 */
[----:B------:R4:W1:Y:S02]  /*0d30*/  SYNCS.EXCH.64 URZ, [UR6+0x1e8], UR4 ;  /* 0x0001e80406ff75b2 */ /* 0x0008640008000100 */
[----:B----4-:R-:W-:Y:S01]  /*0d40*/  NOP ;  /* 0x0000000000007918 */ /* 0x010fe20000000000 */
.L_x_13:
[----:B------:R-:W4:Y:S01]  /*0d50*/  SHFL.IDX PT, R2, R80, RZ, 0x1f ;  /* 0x00001fff50027589 */ /* 0x000f2200000e0000 */
[----:B------:R-:W-:Y:S01]  /*0d60*/  NOP ;  /* 0x0000000000007918 */ /* 0x000fe20000000000 */
[----:B----4-:R-:W-:-:S13]  /*0d70*/  ISETP.NE.AND P0, PT, R2, 0x5, PT ;  /* 0x000000050200780c */ /* 0x010fda0003f05270 */
[----:B------:R-:W-:Y:S05]  /*0d80*/  @P0 BRA `(.L_x_14) ;  /* 0x0000000000580947 */ /* 0x000fea0003800000 */
[----:B-1----:R-:W1:Y:S01]  /*0d90*/  S2UR UR4, SR_CgaCtaId ;  /* 0x00000000000479c3 */ /* 0x002e620000008800 */
        /* <DEDUP_REMOVED lines=12> */
[----:B-1----:R4:W1:Y:S01]  /*0e60*/  SYNCS.EXCH.64 URZ, [UR4+0x1f0], UR8 ;  /* 0x0001f00804ff75b2 */ /* 0x0028620008000100 */
[----:B------:R4:W1:Y:S01]  /*0e70*/  SYNCS.EXCH.64 URZ, [UR4+0x210], UR6 ;  /* 0x0002100604ff75b2 */ /* 0x0008620008000100 */
[----:B------:R4:W1:Y:S01]  /*0e80*/  SYNCS.EXCH.64 URZ, [UR4+0x1f8], UR8 ;  /* 0x0001f80804ff75b2 */ /* 0x0008620008000100 */
[----:B------:R4:W1:Y:S01]  /*0e90*/  SYNCS.EXCH.64 URZ, [UR4+0x218], UR6 ;  /* 0x0002180604ff75b2 */ /* 0x0008620008000100 */
[----:B------:R4:W1:Y:S01]  /*0ea0*/  SYNCS.EXCH.64 URZ, [UR4+0x200], UR8 ;  /* 0x0002000804ff75b2 */ /* 0x0008620008000100 */
[----:B------:R4:W1:Y:S01]  /*0eb0*/  SYNCS.EXCH.64 URZ, [UR4+0x220], UR6 ;  /* 0x0002200604ff75b2 */ /* 0x0008620008000100 */
[----:B------:R4:W1:Y:S01]  /*0ec0*/  SYNCS.EXCH.64 URZ, [UR4+0x208], UR8 ;  /* 0x0002080804ff75b2 */ /* 0x0008620008000100 */
[----:B------:R4:W1:Y:S02]  /*0ed0*/  SYNCS.EXCH.64 URZ, [UR4+0x228], UR6 ;  /* 0x0002280604ff75b2 */ /* 0x0008640008000100 */
[----:B----4-:R-:W-:Y:S01]  /*0ee0*/  NOP ;  /* 0x0000000000007918 */ /* 0x010fe20000000000 */
.L_x_14:
[----:B------:R-:W4:Y:S01]  /*0ef0*/  SHFL.IDX PT, R2, R80, RZ, 0x1f ;  /* 0x00001fff50027589 */ /* 0x000f2200000e0000 */
[----:B------:R-:W1:Y:S01]  /*0f00*/  S2UR UR48, SR_CgaCtaId ;  /* 0x00000000003079c3 */ /* 0x000e620000008800 */
[----:B------:R-:W-:Y:S01]  /*0f10*/  NOP ;  /* 0x0000000000007918 */ /* 0x000fe20000000000 */
[----:B----4-:R-:W-:-:S13]  /*0f20*/  ISETP.NE.AND P0, PT, R2, 0x3, PT ;  /* 0x000000030200780c */ /* 0x010fda0003f05270 */
[----:B-1----:R-:W-:Y:S05]  /*0f30*/  @P0 BRA `(.L_x_15) ;  /* 0x0000000000340947 */ /* 0x002fea0003800000 */
[----:B------:R-:W-:Y:S01]  /*0f40*/  UMOV UR4, 0x400 ;  /* 0x0000040000047882 */ /* 0x000fe20000000000 */
[----:B------:R-:W-:Y:S01]  /*0f50*/  UMOV UR6, 0x20 ;  /* 0x0000002000067882 */ /* 0x000fe20000000000 */
[----:B------:R-:W-:Y:S02]  /*0f60*/  ULEA UR4, UR48, UR4, 0x18 ;  /* 0x0000000430047291 */ /* 0x000fe4000f8ec0ff */
[----:B------:R-:W-:-:S04]  /*0f70*/  UIADD3 UR6, UPT, UPT, -UR6, 0x100000, URZ ;  /* 0x0010000006067890 */ /* 0x000fc8000fffe1ff */
[----:B------:R-:W-:Y:S02]  /*0f80*/  USHF.L.U32 UR7, UR6, 0xb, URZ ;  /* 0x0000000b06077899 */ /* 0x000fe400080006ff */
[----:B------:R-:W-:Y:S01]  /*0f90*/  USHF.L.U32 UR6, UR6, 0x1, URZ ;  /* 0x0000000106067899 */ /* 0x000fe200080006ff */
[----:B------:R-:W-:Y:S01]  /*0fa0*/  ELECT P0, URZ, PT ;  /* 0x0000000000ff782f */ /* 0x000fe20003800000 */
[----:B------:R-:W1:Y:S10]  /*0fb0*/  FENCE.VIEW.ASYNC.S ;  /* 0x00000000000073c6 */ /* 0x000e740000000000 */
[----:B-1----:R1:W4:Y:S01]  /*0fc0*/  SYNCS.EXCH.64 URZ, [UR4+0x230], UR6 ;  /* 0x0002300604ff75b2 */ /* 0x0023220008000100 */
[----:B------:R1:W1:Y:S01]  /*0fd0*/  SYNCS.EXCH.64 URZ, [UR4+0x240], UR6 ;  /* 0x0002400604ff75b2 */ /* 0x0002620008000100 */
[----:B------:R1:W1:Y:S01]  /*0fe0*/  SYNCS.EXCH.64 URZ, [UR4+0x238], UR6 ;  /* 0x0002380604ff75b2 */ /* 0x0002620008000100 */
[----:B------:R1:W1:Y:S01]  /*0ff0*/  SYNCS.EXCH.64 URZ, [UR4+0x248], UR6 ;  /* 0x0002480604ff75b2 */ /* 0x0002620008000100 */
[----:B------:R-:W-:Y:S01]  /*1000*/  NOP ;  /* 0x0000000000007918 */ /* 0x000fe20000000000 */
.L_x_15:
[----:B-1----:R-:W1:Y:S01]  /*1010*/  LDCU UR4, c[0x0][0x36c] ;  /* 0x00006d80ff0477ac */ /* 0x002e620008000800 */
[----:B------:R-:W-:Y:S01]  /*1020*/  ISETP.NE.OR P3, PT, R0, 0x2, !P3 ;  /* 0x000000020000780c */ /* 0x000fe20005f65670 */
[----:B------:R-:W-:Y:S01]  /*1030*/  NOP ;  /* 0x0000000000007918 */ /* 0x000fe20000000000 */
[----:B------:R-:W-:Y:S01]  /*1040*/  LOP3.LUT R0, R76, 0x1f, RZ, 0xc0, !PT ;  /* 0x0000001f4c007812 */ /* 0x000fe200078ec0ff */
[----:B------:R-:W-:Y:S02]  /*1050*/  UISETP.NE.AND UP4, UPT, UR22, URZ, UPT ;  /* 0x000000ff1600728c */ /* 0x000fe4000bf85270 */
[----:B-1----:R-:W-:-:S09]  /*1060*/  UISETP.EQ.U32.AND UP5, UPT, UR4, 0x1, UPT ;  /* 0x000000010400788c */ /* 0x002fd2000bfa2070 */
[----:B------:R-:W-:Y:S05]  /*1070*/  BRA.U !UP5, `(.L_x_16) ;  /* 0x000000010d087547 */ /* 0x000fea000b800000 */
[----:B--234-:R-:W-:Y:S01]  /*1080*/  UCGABAR_ARV ;  /* 0x00000000000079c7 */ /* 0x01cfe20008000000 */
[----:B------:R-:W-:Y:S05]  /*1090*/  BRA `(.L_x_17) ;  /* 0x0000000000047947 */ /* 0x000fea0003800000 */
.L_x_16:
[----:B--234-:R-:W-:Y:S01]  /*10a0*/  NOP ;  /* 0x0000000000007918 */ /* 0x01cfe20000000000 */
.L_x_17:
[----:B------:R-:W1:Y:S01]  /*10b0*/  S2UR UR46, SR_CTAID.X ;  /* 0x00000000002e79c3 */ /* 0x000e620000002500 */
[----:B------:R-:W-:-:S05]  /*10c0*/  CS2R.32 R3, SR_CgaSize ;  /* 0x0000000000037805 */ /* 0x000fca0000008a00 */
[----:B------:R-:W-:-:S05]  /*10d0*/  IMAD R3, R3, -0xa0, RZ ;  /* 0xffffff6003037824 */ /* 0x000fca00078e02ff */
[----:B------:R-:W-:-:S14]  /*10e0*/  R2UR UR5, R3 ;  /* 0x00000000030572ca */ /* 0x000fdc00000e0000 */
[----:B------:R-:W2:Y:S01]  /*10f0*/  LDCU UR5, c[0x0][UR5+0x2b0] ;  /* 0x00005600050577ac */ /* 0x000ea20008000800 */
[----:B------:R-:W-:-:S05]  /*1100*/  CS2R.32 R3, SR_CgaSize ;  /* 0x0000000000037805 */ /* 0x000fca0000008a00 */
[----:B------:R-:W-:-:S05]  /*1110*/  IMAD R3, R3, -0xa0, RZ ;  /* 0xffffff6003037824 */ /* 0x000fca00078e02ff */
[----:B------:R-:W-:-:S14]  /*1120*/  R2UR UR4, R3 ;  /* 0x00000000030472ca */ /* 0x000fdc00000e0000 */
[----:B------:R-:W3:Y:S01]  /*1130*/  LDCU UR4, c[0x0][UR4+0x2b4] ;  /* 0x00005680040477ac */ /* 0x000ee20008000800 */
[----:B------:R-:W4:Y:S01]  /*1140*/  S2UR UR45, SR_CTAID.Y ;  /* 0x00000000002d79c3 */ /* 0x000f220000002600 */
[----:B------:R-:W-:-:S05]  /*1150*/  CS2R.32 R3, SR_CgaSize ;  /* 0x0000000000037805 */ /* 0x000fca0000008a00 */
[----:B------:R-:W-:-:S05]  /*1160*/  IMAD R3, R3, -0xa0, RZ ;  /* 0xffffff6003037824 */ /* 0x000fca00078e02ff */
[----:B------:R-:W-:-:S14]  /*1170*/  R2UR UR57, R3 ;  /* 0x00000000033972ca */ /* 0x000fdc00000e0000 */
[----:B------:R-:W3:Y:S01]  /*1180*/  LDCU UR57, c[0x0][UR57+0x2a0] ;  /* 0x00005400393977ac */ /* 0x000ee20008000800 */
[----:B------:R-:W-:-:S05]  /*1190*/  CS2R.32 R3, SR_CgaSize ;  /* 0x0000000000037805 */ /* 0x000fca0000008a00 */
[----:B------:R-:W-:-:S05]  /*11a0*/  IMAD R3, R3, -0xa0, RZ ;  /* 0xffffff6003037824 */ /* 0x000fca00078e02ff */
[----:B------:R-:W-:-:S14]  /*11b0*/  R2UR UR60, R3 ;  /* 0x00000000033c72ca */ /* 0x000fdc00000e0000 */
[----:B------:R-:W3:Y:S01]  /*11c0*/  LDCU UR60, c[0x0][UR60+0x2a4] ;  /* 0x000054803c3c77ac */ /* 0x000ee20008000800 */
[----:B------:R-:W-:Y:S02]  /*11d0*/  ULOP3.LUT UR49, UR48, 0x1, URZ, 0xc0, !UPT ;  /* 0x0000000130317892 */ /* 0x000fe4000f8ec0ff */
[----:B------:R-:W-:Y:S02]  /*11e0*/  USHF.R.U32.HI UR26, URZ, 0x1, UR48 ;  /* 0x00000001ff1a7899 */ /* 0x000fe40008011630 */
[----:B------:R-:W-:Y:S02]  /*11f0*/  UISETP.GT.U32.AND UP1, UPT, UR49, 0xffff, UPT ;  /* 0x0000ffff3100788c */ /* 0x000fe4000bf24070 */
[----:B------:R-:W-:Y:S01]  /*1200*/  USHF.L.U32 UR28, UR48, 0xa, URZ ;  /* 0x0000000a301c7899 */ /* 0x000fe200080006ff */
[----:B-1----:R-:W-:Y:S01]  /*1210*/  I2FP.F32.U32 R3, UR46 ;  /* 0x0000002e00037c45 */ /* 0x002fe20008201000 */
[----:B------:R-:W1:Y:S04]  /*1220*/  LDCU UR23, c[0x0][0xb24] ;  /* 0x00016480ff1777ac */ /* 0x000e680008000800 */
[----:B--2---:R-:W-:Y:S01]  /*1230*/  FMUL R3, R3, UR5 ;  /* 0x0000000503037c20 */ /* 0x004fe20008400000 */
[----:B------:R-:W2:Y:S01]  /*1240*/  LDCU UR40, c[0x0][0xb24] ;  /* 0x00016480ff2877ac */ /* 0x000ea20008000800 */
[----:B----4-:R-:W-:Y:S01]  /*1250*/  I2FP.F32.U32 R2, UR45 ;  /* 0x0000002d00027c45 */ /* 0x010fe20008201000 */
[----:B------:R-:W4:Y:S03]  /*1260*/  LDCU UR30, c[0x0][0xb30] ;  /* 0x00016600ff1e77ac */ /* 0x000f260008000800 */
[----:B------:R-:W1:Y:S01]  /*1270*/  F2I.U32.TRUNC.NTZ R3, R3 ;  /* 0x0000000300037305 */ /* 0x000e62000020f000 */
[----:B---3--:R-:W-:Y:S01]  /*1280*/  FMUL R2, R2, UR4 ;  /* 0x0000000402027c20 */ /* 0x008fe20008400000 */
[----:B------:R-:W-:-:S02]  /*1290*/  ULOP3.LUT UR4, UR48, 0x2, URZ, 0xc0, !UPT ;  /* 0x0000000230047892 */ /* 0x000fc4000f8ec0ff */
[----:B------:R-:W-:Y:S02]  /*12a0*/  USHF.L.U32 UR27, UR48, 0xb, URZ ;  /* 0x0000000b301b7899 */ /* 0x000fe400080006ff */
[----:B------:R-:W-:Y:S02]  /*12b0*/  UISETP.GT.U32.AND UP0, UPT, UR4, 0xffff, UPT ;  /* 0x0000ffff0400788c */ /* 0x000fe4000bf04070 */
[----:B------:R-:W3:Y:S01]  /*12c0*/  F2I.U32.TRUNC.NTZ R2, R2 ;  /* 0x0000000200027305 */ /* 0x000ee2000020f000 */
[----:B------:R-:W-:Y:S01]  /*12d0*/  UMOV UR32, 0x5 ;  /* 0x0000000500207882 */ /* 0x000fe20000000000 */
[----:B------:R-:W-:Y:S02]  /*12e0*/  USEL UR24, UR49, 0xffff, !UP1 ;  /* 0x0000ffff31187887 */ /* 0x000fe4000c800000 */
[----:B------:R-:W-:Y:S01]  /*12f0*/  USEL UR25, UR4, 0xffff, !UP0 ;  /* 0x0000ffff04197887 */ /* 0x000fe2000c000000 */
[----:B-1----:R-:W-:Y:S02]  /*1300*/  R2UR UR5, R3 ;  /* 0x00000000030572ca */ /* 0x002fe400000e0000 */
[----:B---3--:R-:W-:-:S02]  /*1310*/  R2UR UR6, R2 ;  /* 0x00000000020672ca */ /* 0x008fc400000e0000 */
[----:B------:R-:W-:-:S09]  /*1320*/  PRMT R2, RZ, 0x7610, R2 ;  /* 0x00007610ff027816 */ /* 0x000fd20000000002 */
[----:B------:R-:W-:-:S04]  /*1330*/  UIADD3 UR5, UPT, UPT, -UR5, URZ, URZ ;  /* 0x000000ff05057290 */ /* 0x000fc8000fffe1ff */
[----:B------:R-:W-:Y:S02]  /*1340*/  UIMAD UR57, UR57, UR5, UR46 ;  /* 0x00000005393972a4 */ /* 0x000fe4000f8e022e */
[----:B------:R-:W-:-:S04]  /*1350*/  UIADD3 UR4, UPT, UPT, -UR6, URZ, URZ ;  /* 0x000000ff06047290 */ /* 0x000fc8000fffe1ff */
[----:B------:R-:W-:Y:S01]  /*1360*/  UIMAD UR60, UR60, UR4, UR45 ;  /* 0x000000043c3c72a4 */ /* 0x000fe2000f8e022d */
[----:B--2-4-:R-:W-:Y:S11]  /*1370*/  BRA.U UP4, `(.L_x_18) ;  /* 0x00000001043c7547 */ /* 0x014ff6000b800000 */
[----:B------:R-:W-:Y:S02]  /*1380*/  UISETP.NE.AND UP0, UPT, UR60, URZ, UPT ;  /* 0x000000ff3c00728c */ /* 0x000fe4000bf05270 */
[----:B------:R-:W-:Y:S02]  /*1390*/  UISETP.NE.AND UP1, UPT, UR60, 0x1, UPT ;  /* 0x000000013c00788c */ /* 0x000fe4000bf25270 */
[----:B------:R-:W-:Y:S02]  /*13a0*/  UISETP.NE.AND UP2, UPT, UR57, URZ, UP0 ;  /* 0x000000ff3900728c */ /* 0x000fe40008745270 */
[----:B------:R-:W-:Y:S02]  /*13b0*/  USEL UR4, URZ, 0x2, UP0 ;  /* 0x00000002ff047887 */ /* 0x000fe40008000000 */
[----:B------:R-:W-:Y:S02]  /*13c0*/  USEL UR8, URZ, 0x1, UP2 ;  /* 0x00000001ff087887 */ /* 0x000fe40009000000 */
[----:B------:R-:W-:-:S02]  /*13d0*/  UISETP.NE.AND UP2, UPT, UR57, URZ, UPT ;  /* 0x000000ff3900728c */ /* 0x000fc4000bf45270 */
[----:B------:R-:W-:Y:S02]  /*13e0*/  USEL UR5, URZ, 0x4, UP1 ;  /* 0x00000004ff057887 */ /* 0x000fe40008800000 */
[----:B------:R-:W-:Y:S02]  /*13f0*/  UISETP.NE.AND UP0, UPT, UR57, 0x1, UPT ;  /* 0x000000013900788c */ /* 0x000fe4000bf05270 */
[----:B------:R-:W-:Y:S02]  /*1400*/  USEL UR6, URZ, 0x8, UP1 ;  /* 0x00000008ff067887 */ /* 0x000fe40008800000 */
[----:B------:R-:W-:Y:S02]  /*1410*/  USEL UR7, UR5, 0x4, UP2 ;  /* 0x0000000405077887 */ /* 0x000fe40009000000 */
[----:B------:R-:W-:Y:S02]  /*1420*/  USEL UR4, UR4, 0x2, UP0 ;  /* 0x0000000204047887 */ /* 0x000fe40008000000 */
[----:B------:R-:W-:-:S02]  /*1430*/  USEL UR5, UR6, 0x8, UP0 ;  /* 0x0000000806057887 */ /* 0x000fc40008000000 */
[----:B------:R-:W-:-:S04]  /*1440*/  UIADD3 UR4, UPT, UPT, UR4, UR7, UR8 ;  /* 0x0000000704047290 */ /* 0x000fc8000fffe008 */
[----:B------:R-:W-:-:S06]  /*1450*/  UIADD3 UR4, UPT, UPT, UR4, UR5, URZ ;  /* 0x0000000504047290 */ /* 0x000fcc000fffe0ff */
[----:B------:R-:W-:-:S07]  /*1460*/  MOV R2, UR4 ;  /* 0x0000000400027c02 */ /* 0x000fce0008000f00 */
.L_x_18:
[----:B------:R-:W1:Y:S01]  /*1470*/  S2UR UR36, SR_CTAID.Z ;  /* 0x00000000002479c3 */ /* 0x000e620000002700 */
[----:B------:R-:W-:Y:S01]  /*1480*/  UISETP.GE.AND UP0, UPT, UR23, 0x1, UPT ;  /* 0x000000011700788c */ /* 0x000fe2000bf06270 */
[----:B------:R-:W-:-:S08]  /*1490*/  UMOV UR31, 0x3 ;  /* 0x00000003001f7882 */ /* 0x000fd00000000000 */
[----:B------:R-:W-:Y:S05]  /*14a0*/  BRA.U !UP0, `(.L_x_19) ;  /* 0x0000000108d47547 */ /* 0x000fea000b800000 */
[----:B------:R-:W2:Y:S01]  /*14b0*/  LDCU.128 UR12, c[0x0][0xb10] ;  /* 0x00016200ff0c77ac */ /* 0x000ea20008000c00 */
[----:B------:R-:W3:Y:S01]  /*14c0*/  LDCU UR6, c[0x0][0x370] ;  /* 0x00006e00ff0677ac */ /* 0x000ee20008000800 */
[----:B------:R-:W4:Y:S01]  /*14d0*/  LDCU UR5, c[0x0][0x374] ;  /* 0x00006e80ff0577ac */ /* 0x000f220008000800 */
[----:B------:R-:W1:Y:S01]  /*14e0*/  LDCU UR29, c[0x0][0xb0c] ;  /* 0x00016180ff1d77ac */ /* 0x000e620008000800 */
[----:B------:R-:W1:Y:S01]  /*14f0*/  LDCU UR4, c[0x0][0xb20] ;  /* 0x00016400ff0477ac */ /* 0x000e620008000800 */
[----:B------:R-:W1:Y:S01]  /*1500*/  LDCU.64 UR8, c[0x0][0xb28] ;  /* 0x00016500ff0877ac */ /* 0x000e620008000a00 */
[----:B--2---:R-:W-:Y:S02]  /*1510*/  UISETP.NE.AND UP0, UPT, UR14, 0x1, UPT ;  /* 0x000000010e00788c */ /* 0x004fe4000bf05270 */
[----:B----4-:R-:W-:Y:S02]  /*1520*/  UIMAD.WIDE.U32 UR10, UR5, UR15, URZ ;  /* 0x0000000f050a72a5 */ /* 0x010fe4000f8e00ff */
[----:B---3--:R-:W-:-:S02]  /*1530*/  UIMAD.WIDE.U32 UR18, UR6, UR12, URZ ;  /* 0x0000000c061272a5 */ /* 0x008fc4000f8e00ff */
[----:B-1----:R-:W-:Y:S02]  /*1540*/  UISETP.NE.AND UP1, UPT, UR29, 0x1, UPT ;  /* 0x000000011d00788c */ /* 0x002fe4000bf25270 */
[----:B------:R-:W-:Y:S01]  /*1550*/  UISETP.NE.AND UP2, UPT, UR23, 0x1, UPT ;  /* 0x000000011700788c */ /* 0x000fe2000bf45270 */
[----:B------:R-:W-:Y:S02]  /*1560*/  UMOV UR10, UR11 ;  /* 0x0000000b000a7c82 */ /* 0x000fe40008000000 */
[----:B------:R-:W-:Y:S01]  /*1570*/  UMOV UR18, UR19 ;  /* 0x0000001300127c82 */ /* 0x000fe20008000000 */
[----:B------:R-:W-:Y:S02]  /*1580*/  @UP0 USHF.R.U32.HI UR5, URZ, UR4, UR10 ;  /* 0x00000004ff050299 */ /* 0x000fe4000801160a */
[----:B------:R-:W-:Y:S02]  /*1590*/  UIMAD.WIDE.U32 UR20, UR45, UR15, URZ ;  /* 0x0000000f2d1472a5 */ /* 0x000fe4000f8e00ff */
[----:B------:R-:W-:-:S02]  /*15a0*/  UIMAD.WIDE.U32 UR10, UR5, UR8, URZ ;  /* 0x00000008050a72a5 */ /* 0x000fc4000f8e00ff */
[----:B------:R-:W-:Y:S02]  /*15b0*/  @UP1 USHF.R.U32.HI UR6, URZ, UR13, UR18 ;  /* 0x0000000dff061299 */ /* 0x000fe40008011612 */
[----:B------:R-:W-:Y:S02]  /*15c0*/  UIMAD.WIDE.U32 UR16, UR46, UR12, URZ ;  /* 0x0000000c2e1072a5 */ /* 0x000fe4000f8e00ff */
[----:B------:R-:W-:Y:S01]  /*15d0*/  UIMAD.WIDE.U32 UR18, UR6, UR8, URZ ;  /* 0x00000008061272a5 */ /* 0x000fe2000f8e00ff */
[----:B------:R-:W-:Y:S01]  /*15e0*/  UMOV UR20, UR21 ;  /* 0x0000001500147c82 */ /* 0x000fe20008000000 */
[----:B------:R-:W-:Y:S01]  /*15f0*/  UMOV UR10, UR11 ;  /* 0x0000000b000a7c82 */ /* 0x000fe20008000000 */
[----:B------:R-:W-:Y:S02]  /*1600*/  USHF.R.U32.HI UR20, URZ, UR4, UR20 ;  /* 0x00000004ff147299 */ /* 0x000fe40008011614 */
[----:B------:R-:W-:Y:S02]  /*1610*/  @UP2 USHF.R.U32.HI UR5, URZ, UR9, UR10 ;  /* 0x00000009ff052299 */ /* 0x000fe4000801160a */
[----:B------:R-:W-:Y:S01]  /*1620*/  UMOV UR7, UR19 ;  /* 0x0000001300077c82 */ /* 0x000fe20008000000 */
[----:B------:R-:W-:Y:S01]  /*1630*/  UMOV UR16, UR17 ;  /* 0x0000001100107c82 */ /* 0x000fe20008000000 */
[----:B------:R-:W-:-:S02]  /*1640*/  @UP2 USHF.R.U32.HI UR6, URZ, UR9, UR7 ;  /* 0x00000009ff062299 */ /* 0x000fc40008011607 */
[----:B------:R-:W-:Y:S02]  /*1650*/  USHF.R.U32.HI UR13, URZ, UR13, UR16 ;  /* 0x0000000dff0d7299 */ /* 0x000fe40008011610 */
[----:B------:R-:W-:Y:S02]  /*1660*/  USEL UR4, UR45, UR20, !UP0 ;  /* 0x000000142d047287 */ /* 0x000fe4000c000000 */
[----:B------:R-:W-:Y:S02]  /*1670*/  UIMAD UR7, UR5, UR23, URZ ;  /* 0x00000017050772a4 */ /* 0x000fe4000f8e02ff */
[----:B------:R-:W-:Y:S02]  /*1680*/  USEL UR5, UR46, UR13, !UP1 ;  /* 0x0000000d2e057287 */ /* 0x000fe4000c800000 */
[----:B------:R-:W-:Y:S02]  /*1690*/  UIMAD UR12, UR6, UR23, URZ ;  /* 0x00000017060c72a4 */ /* 0x000fe4000f8e02ff */
[----:B------:R-:W-:-:S02]  /*16a0*/  UISETP.GE.AND UP0, UPT, UR4, UR7, UPT ;  /* 0x000000070400728c */ /* 0x000fc4000bf06270 */
[----:B------:R-:W-:Y:S02]  /*16b0*/  UIMAD.WIDE.U32 UR10, UR4, UR8, URZ ;  /* 0x00000008040a72a5 */ /* 0x000fe4000f8e00ff */
[----:B------:R-:W-:Y:S02]  /*16c0*/  UISETP.GE.OR UP0, UPT, UR5, UR12, UP0 ;  /* 0x0000000c0500728c */ /* 0x000fe40008706670 */
[----:B------:R-:W-:Y:S02]  /*16d0*/  UIMAD.WIDE.U32 UR12, UR5, UR8, URZ ;  /* 0x00000008050c72a5 */ /* 0x000fe4000f8e00ff */
[----:B------:R-:W-:Y:S01]  /*16e0*/  UIADD3 UR10, UPT, UPT, -UR4, URZ, URZ ;  /* 0x000000ff040a7290 */ /* 0x000fe2000fffe1ff */
[----:B------:R-:W-:Y:S01]  /*16f0*/  UMOV UR8, UR11 ;  /* 0x0000000b00087c82 */ /* 0x000fe20008000000 */
[----:B------:R-:W-:Y:S02]  /*1700*/  UIADD3 UR11, UPT, UPT, -UR5, URZ, URZ ;  /* 0x000000ff050b7290 */ /* 0x000fe4000fffe1ff */
[----:B------:R-:W-:-:S03]  /*1710*/  USHF.R.U32.HI UR8, URZ, UR9, UR8 ;  /* 0x00000009ff087299 */ /* 0x000fc60008011608 */
[----:B------:R-:W-:Y:S01]  /*1720*/  @!UP0 UMOV UR7, UR13 ;  /* 0x0000000d00078c82 */ /* 0x000fe20008000000 */
[----:B------:R-:W-:Y:S02]  /*1730*/  UIMAD UR45, UR14, UR10, UR45 ;  /* 0x0000000a0e2d72a4 */ /* 0x000fe4000f8e022d */
[----:B------:R-:W-:Y:S02]  /*1740*/  USEL UR8, UR4, UR8, !UP2 ;  /* 0x0000000804087287 */ /* 0x000fe4000d000000 */
[----:B------:R-:W-:Y:S02]  /*1750*/  @!UP0 USHF.R.U32.HI UR7, URZ, UR9, UR7 ;  /* 0x00000009ff078299 */ /* 0x000fe40008011607 */
[----:B------:R-:W-:Y:S02]  /*1760*/  UIADD3 UR9, UPT, UPT, -UR8, URZ, URZ ;  /* 0x000000ff08097290 */ /* 0x000fe4000fffe1ff */
[----:B------:R-:W-:Y:S02]  /*1770*/  @!UP0 USEL UR7, UR5, UR7, !UP2 ;  /* 0x0000000705078287 */ /* 0x000fe4000d000000 */
[----:B------:R-:W-:-:S02]  /*1780*/  UIMAD UR9, UR23, UR9, UR4 ;  /* 0x00000009170972a4 */ /* 0x000fc4000f8e0204 */
[----:B------:R-:W-:Y:S02]  /*1790*/  @!UP0 UIADD3 UR8, UPT, UPT, UR8, -UR7, URZ ;  /* 0x8000000708088290 */ /* 0x000fe4000fffe0ff */
[----:B------:R-:W-:Y:S02]  /*17a0*/  @!UP0 UIMAD UR6, UR9, UR6, UR7 ;  /* 0x00000006090682a4 */ /* 0x000fe4000f8e0207 */
[----:B------:R-:W-:Y:S02]  /*17b0*/  @!UP0 UIMAD UR4, UR8, UR23, UR5 ;  /* 0x00000017080482a4 */ /* 0x000fe4000f8e0205 */
[----:B------:R-:W-:Y:S02]  /*17c0*/  UIMAD UR46, UR29, UR11, UR46 ;  /* 0x0000000b1d2e72a4 */ /* 0x000fe4000f8e022e */
[----:B------:R-:W-:Y:S01]  /*17d0*/  UIMAD UR45, UR4, UR14, UR45 ;  /* 0x0000000e042d72a4 */ /* 0x000fe2000f8e022d */
[----:B------:R-:W-:Y:S02]  /*17e0*/  @!UP0 UMOV UR5, UR6 ;  /* 0x0000000600058c82 */ /* 0x000fe40008000000 */
[----:B------:R-:W-:-:S12]  /*17f0*/  UIMAD UR46, UR5, UR29, UR46 ;  /* 0x0000001d052e72a4 */ /* 0x000fd8000f8e022e */
.L_x_19:
[----:B------:R-:W-:Y:S02]  /*1800*/  UISETP.NE.AND UP1, UPT, UR30, 0x1, UPT ;  /* 0x000000011e00788c */ /* 0x000fe4000bf25270 */
[----:B------:R-:W-:Y:S02]  /*1810*/  ULOP3.LUT UR24, UR24, 0xffff, URZ, 0xc0, !UPT ;  /* 0x0000ffff18187892 */ /* 0x000fe4000f8ec0ff */
[----:B------:R-:W-:Y:S02]  /*1820*/  ULOP3.LUT UR21, UR25, 0xffff, URZ, 0xc0, !UPT ;  /* 0x0000ffff19157892 */ /* 0x000fe4000f8ec0ff */
[----:B------:R-:W-:Y:S02]  /*1830*/  UISETP.NE.AND UP0, UPT, UR22, 0x2, UPT ;  /* 0x000000021600788c */ /* 0x000fe4000bf05270 */
[----:B------:R-:W-:Y:S02]  /*1840*/  ULOP3.LUT UR28, UR28, 0x800, URZ, 0xc0, !UPT ;  /* 0x000008001c1c7892 */ /* 0x000fe4000f8ec0ff */
[----:B------:R-:W-:-:S02]  /*1850*/  ULOP3.LUT UR27, UR27, 0x800, URZ, 0xc0, !UPT ;  /* 0x000008001b1b7892 */ /* 0x000fc4000f8ec0ff */
[----:B------:R-:W-:Y:S02]  /*1860*/  USHF.L.U32 UR24, UR32, UR24, URZ ;  /* 0x0000001820187299 */ /* 0x000fe400080006ff */
[----:B------:R-:W-:Y:S01]  /*1870*/  USHF.L.U32 UR21, UR31, UR21, URZ ;  /* 0x000000151f157299 */ /* 0x000fe200080006ff */
[----:B------:R-:W-:Y:S11]  /*1880*/  BRA.U UP1, `(.L_x_20) ;  /* 0x0000000101447547 */ /* 0x000ff6000b800000 */
[----:B------:R-:W2:Y:S01]  /*1890*/  LDCU.128 UR8, c[0x0][0xb10] ;  /* 0x00016200ff0877ac */ /* 0x000ea20008000c00 */
[----:B------:R-:W3:Y:S01]  /*18a0*/  LDCU UR12, c[0x0][0xb0c] ;  /* 0x00016180ff0c77ac */ /* 0x000ee20008000800 */
[----:B------:R-:W4:Y:S01]  /*18b0*/  LDCU UR13, c[0x0][0xb20] ;  /* 0x00016400ff0d77ac */ /* 0x000f220008000800 */
[----:B--2---:R-:W-:Y:S02]  /*18c0*/  UIMAD.WIDE.U32 UR6, UR46, UR8, URZ ;  /* 0x000000082e0672a5 */ /* 0x004fe4000f8e00ff */
[----:B------:R-:W-:Y:S02]  /*18d0*/  UIMAD.WIDE.U32 UR4, UR45, UR11, URZ ;  /* 0x0000000b2d0472a5 */ /* 0x000fe4000f8e00ff */
[----:B---3--:R-:W-:Y:S02]  /*18e0*/  UISETP.NE.AND UP2, UPT, UR12, 0x1, UPT ;  /* 0x000000010c00788c */ /* 0x008fe4000bf45270 */
[----:B------:R-:W-:Y:S01]  /*18f0*/  UISETP.NE.AND UP1, UPT, UR10, 0x1, UPT ;  /* 0x000000010a00788c */ /* 0x000fe2000bf25270 */
[----:B------:R-:W-:-:S02]  /*1900*/  UMOV UR6, UR7 ;  /* 0x0000000700067c82 */ /* 0x000fc40008000000 */
[----:B------:R-:W-:Y:S01]  /*1910*/  UMOV UR4, UR5 ;  /* 0x0000000500047c82 */ /* 0x000fe20008000000 */
[----:B------:R-:W-:Y:S02]  /*1920*/  USHF.R.U32.HI UR9, URZ, UR9, UR6 ;  /* 0x00000009ff097299 */ /* 0x000fe40008011606 */
[----:B----4-:R-:W-:Y:S02]  /*1930*/  USHF.R.U32.HI UR4, URZ, UR13, UR4 ;  /* 0x0000000dff047299 */ /* 0x010fe40008011604 */
[----:B------:R-:W-:Y:S02]  /*1940*/  USEL UR5, UR46, UR9, !UP2 ;  /* 0x000000092e057287 */ /* 0x000fe4000d000000 */
[----:B------:R-:W-:-:S04]  /*1950*/  USEL UR4, UR45, UR4, !UP1 ;  /* 0x000000042d047287 */ /* 0x000fc8000c800000 */
[----:B------:R-:W-:Y:S02]  /*1960*/  UIADD3 UR6, UPT, UPT, UR5, -UR4, URZ ;  /* 0x8000000405067290 */ /* 0x000fe4000fffe0ff */
[----:B------:R-:W-:Y:S02]  /*1970*/  UIADD3 UR4, UPT, UPT, -UR5, UR4, URZ ;  /* 0x0000000405047290 */ /* 0x000fe4000fffe1ff */
[----:B------:R-:W-:Y:S02]  /*1980*/  UIMAD UR45, UR6, UR10, UR45 ;  /* 0x0000000a062d72a4 */ /* 0x000fe4000f8e022d */
[----:B------:R-:W-:-:S12]  /*1990*/  UIMAD UR46, UR4, UR12, UR46 ;  /* 0x0000000c042e72a4 */ /* 0x000fd8000f8e022e */
.L_x_20:
[----:B------:R-:W-:Y:S05]  /*19a0*/  BRA.U !UP5, `(.L_x_21) ;  /* 0x000000010d0c7547 */ /* 0x000fea000b800000 */
[----:B------:R-:W-:Y:S01]  /*19b0*/  UCGABAR_WAIT ;  /* 0x0000000000007dc7 */ /* 0x000fe20008000000 */
[----:B------:R-:W-:Y:S01]  /*19c0*/  CCTL.IVALL ;  /* 0x00000000ff00798f */ /* 0x000fe20002000000 */
[----:B------:R-:W-:Y:S05]  /*19d0*/  BRA `(.L_x_22) ;  /* 0x0000000000047947 */ /* 0x000fea0003800000 */
.L_x_21:
[----:B------:R-:W-:Y:S06]  /*19e0*/  BAR.SYNC.DEFER_BLOCKING 0x0 ;  /* 0x0000000000007b1d */ /* 0x000fec0000010000 */
.L_x_22:
[----:B------:R-:W-:Y:S05]  /*19f0*/  BRA.U UP0, `(.L_x_23) ;  /* 0x0000002100107547 */ /* 0x000fea000b800000 */
[----:B------:R-:W2:Y:S01]  /*1a00*/  LDCU UR6, c[0x0][0x38c] ;  /* 0x00007180ff0677ac */ /* 0x000ea20008000800 */
[----:B------:R-:W-:Y:S01]  /*1a10*/  PLOP3.LUT P1, PT, PT, PT, UP3, 0x80, 0x8 ;  /* 0x000000000008781c */ /* 0x000fe20003f2f038 */
[----:B------:R-:W-:Y:S01]  /*1a20*/  IMAD.MOV.U32 R12, RZ, RZ, 0x1 ;  /* 0x00000001ff0c7424 */ /* 0x000fe200078e00ff */
[----:B------:R-:W-:Y:S01]  /*1a30*/  ISETP.EQ.OR P2, PT, R0, RZ, P3 ;  /* 0x000000ff0000720c */ /* 0x000fe20001f42670 */
[----:B------:R-:W-:Y:S01]  /*1a40*/  UISETP.NE.AND UP1, UPT, UR22, URZ, UPT ;  /* 0x000000ff1600728c */ /* 0x000fe2000bf25270 */
[----:B------:R-:W-:Y:S02]  /*1a50*/  PLOP3.LUT P1, PT, P1, PT, PT, 0x8, 0x80 ;  /* 0x000000000080781c */ /* 0x000fe40000f2e170 */
[----:B------:R-:W-:Y:S01]  /*1a60*/  CS2R R10, SRZ ;  /* 0x00000000000a7805 */ /* 0x000fe2000001ff00 */
[----:B------:R-:W-:Y:S01]  /*1a70*/  IMAD.MOV.U32 R9, RZ, RZ, RZ ;  /* 0x000000ffff097224 */ /* 0x000fe200078e00ff */
[----:B------:R-:W3:Y:S01]  /*1a80*/  LDCU UR41, c[0x0][0x370] ;  /* 0x00006e00ff2977ac */ /* 0x000ee20008000800 */
[----:B------:R-:W-:Y:S01]  /*1a90*/  IMAD.MOV.U32 R8, RZ, RZ, 0x1 ;  /* 0x00000001ff087424 */ /* 0x000fe200078e00ff */
[----:B------:R-:W4:Y:S01]  /*1aa0*/  LDCU.64 UR30, c[0x0][0x348] ;  /* 0x00006900ff1e77ac */ /* 0x000f220008000a00 */
[----:B------:R-:W1:Y:S01]  /*1ab0*/  LDCU UR39, c[0x0][0x374] ;  /* 0x00006e80ff2777ac */ /* 0x000e620008000800 */
[----:B--2---:R-:W-:-:S02]  /*1ac0*/  UIADD3 UR5, UPT, UPT, UR6, 0x3f, URZ ;  /* 0x0000003f06057890 */ /* 0x004fc4000fffe0ff */
[----:B------:R-:W-:Y:S02]  /*1ad0*/  UIADD3 UR50, UPT, UPT, UR6, 0x7e, URZ ;  /* 0x0000007e06327890 */ /* 0x000fe4000fffe0ff */
[----:B------:R-:W-:-:S04]  /*1ae0*/  USHF.R.S32.HI UR4, URZ, 0x1f, UR5 ;  /* 0x0000001fff047899 */ /* 0x000fc80008011405 */
[----:B------:R-:W-:Y:S02]  /*1af0*/  ULEA.HI UR4, UR4, UR5, URZ, 0x6 ;  /* 0x0000000504047291 */ /* 0x000fe4000f8f30ff */
[----:B------:R-:W-:Y:S02]  /*1b00*/  USHF.L.U32 UR5, UR26, 0x5, URZ ;  /* 0x000000051a057899 */ /* 0x000fe400080006ff */
[----:B------:R-:W-:Y:S02]  /*1b10*/  USHF.R.S32.HI UR43, URZ, 0x6, UR4 ;  /* 0x00000006ff2b7899 */ /* 0x000fe40008011404 */
[----:B------:R-:W-:Y:S02]  /*1b20*/  UIADD3 UR4, UPT, UPT, UR6, -0x1, URZ ;  /* 0xffffffff06047890 */ /* 0x000fe4000fffe0ff */
[----:B------:R-:W-:Y:S02]  /*1b30*/  UISETP.LT.U32.AND UP0, UPT, UR43, 0x1b, UPT ;  /* 0x0000001b2b00788c */ /* 0x000fe4000bf01070 */
[----:B------:R-:W-:-:S02]  /*1b40*/  UISETP.GE.U32.AND UP2, UPT, UR4, -0x7f, UPT ;  /* 0xffffff810400788c */ /* 0x000fc4000bf46070 */
[----:B------:R-:W-:Y:S02]  /*1b50*/  USEL UR42, UR43, 0x1b, UP0 ;  /* 0x0000001b2b2a7887 */ /* 0x000fe40008000000 */
[----:B------:R-:W-:Y:S02]  /*1b60*/  ULOP3.LUT UR44, UR5, 0x20, URZ, 0xe2, !UPT ;  /* 0x00000020052c7892 */ /* 0x000fe4000f8ee2ff */
[----:B------:R-:W-:Y:S02]  /*1b70*/  UIADD3 UR25, UPT, UPT, UR42, -0x1, URZ ;  /* 0xffffffff2a197890 */ /* 0x000fe4000fffe0ff */
[----:B------:R-:W-:Y:S02]  /*1b80*/  USEL UR26, UR34, 0x2, UP1 ;  /* 0x00000002221a7887 */ /* 0x000fe40008800000 */
[----:B------:R-:W-:Y:S02]  /*1b90*/  UIADD3 UR47, UPT, UPT, UR43, -UR42, URZ ;  /* 0x8000002a2b2f7290 */ /* 0x000fe4000fffe0ff */
[----:B------:R-:W-:Y:S01]  /*1ba0*/  @UP2 UIADD3 UR25, UPT, UPT, UR42, URZ, URZ ;  /* 0x000000ff2a192290 */ /* 0x000fe2000fffe0ff */
[----:B------:R-:W-:-:S03]  /*1bb0*/  UMOV UR5, URZ ;  /* 0x000000ff00057c82 */ /* 0x000fc60008000000 */
[----:B-1-34-:R-:W-:-:S12]  /*1bc0*/  UIADD3 UR25, UPT, UPT, UR25, 0x1, URZ ;  /* 0x0000000119197890 */ /* 0x01afd8000fffe0ff */
.L_x_43:
[----:B------:R-:W-:Y:S01]  /*1bd0*/  UISETP.NE.AND UP0, UPT, UR48, URZ, UPT ;  /* 0x000000ff3000728c */ /* 0x000fe2000bf05270 */
[----:B------:R-:W1:Y:S08]  /*1be0*/  S2UR UR48, SR_CgaCtaId ;  /* 0x00000000003079c3 */ /* 0x000e700000008800 */
[----:B------:R-:W-:Y:S05]  /*1bf0*/  BRA.U UP0, `(.L_x_24) ;  /* 0x0000000100347547 */ /* 0x000fea000b800000 */
[----:B------:R-:W2:Y:S01]  /*1c00*/  S2R R0, SR_CgaCtaId ;  /* 0x0000000000007919 */ /* 0x000ea20000008800 */
[----:B------:R-:W-:-:S04]  /*1c10*/  MOV R2, 0x400 ;  /* 0x0000040000027802 */ /* 0x000fc80000000f00 */
[----:B--2---:R-:W-:Y:S02]  /*1c20*/  LEA R0, R0, R2, 0x18 ;  /* 0x0000000200007211 */ /* 0x004fe400078ec0ff */
[----:B------:R-:W-:-:S03]  /*1c30*/  SHF.L.U32 R2, R8, 0x1f, RZ ;  /* 0x0000001f08027819 */ /* 0x000fc600000006ff */
[----:B------:R-:W-:-:S04]  /*1c40*/  IMAD R0, R9, 0x8, R0 ;  /* 0x0000000809007824 */ /* 0x000fc800078e0200 */
[----:B------:R-:W2:Y:S02]  /*1c50*/  SYNCS.PHASECHK.TRANS64.TRYWAIT P0, [R0+URZ+0x240], R2 ;  /* 0x00024002000075a7 */ /* 0x000ea400080011ff */
[----:B--2---:R-:W-:Y:S05]  /*1c60*/  @!P0 BRA `(.L_x_25) ;  /* 0x0000005c00008947 */ /* 0x004fea0003800000 */
.L_x_126:
[----:B------:R-:W-:Y:S01]  /*1c70*/  VIADD R9, R9, 0x1 ;  /* 0x0000000109097836 */ /* 0x000fe20000000000 */
[----:B------:R2:W-:Y:S04]  /*1c80*/  SYNCS.ARRIVE.TRANS64.A1T0 RZ, [R0+URZ+0x230], RZ ;  /* 0x000230ff00ff79a7 */ /* 0x0005e800081000ff */
[----:B------:R-:W-:-:S04]  /*1c90*/  ISETP.NE.AND P0, PT, R9, 0x2, PT ;  /* 0x000000020900780c */ /* 0x000fc80003f05270 */
[----:B------:R-:W-:Y:S02]  /*1ca0*/  SEL R9, R9, RZ, P0 ;  /* 0x000000ff09097207 */ /* 0x000fe40000000000 */
[----:B--2---:R-:W-:-:S04]  /*1cb0*/  SEL R0, RZ, 0x1, P0 ;  /* 0x00000001ff007807 */ /* 0x004fc80000000000 */
[----:B------:R-:W-:-:S07]  /*1cc0*/  LOP3.LUT R8, R8, R0, RZ, 0x3c, !PT ;  /* 0x0000000008087212 */ /* 0x000fce00078e3cff */
.L_x_24:
[----:B------:R-:W-:Y:S01]  /*1cd0*/  UMOV UR6, 0x400 ;  /* 0x0000040000067882 */ /* 0x000fe20000000000 */
[----:B------:R-:W-:Y:S01]  /*1ce0*/  SHF.L.U32 R0, R12, 0x1f, RZ ;  /* 0x0000001f0c007819 */ /* 0x000fe200000006ff */
[----:B-1----:R-:W-:Y:S02]  /*1cf0*/  ULEA UR6, UR48, UR6, 0x18 ;  /* 0x0000000630067291 */ /* 0x002fe4000f8ec0ff */
[----:B------:R-:W-:Y:S02]  /*1d00*/  UISETP.GE.U32.AND UP0, UPT, UR50, 0x7f, UPT ;  /* 0x0000007f3200788c */ /* 0x000fe4000bf06070 */
[----:B------:R-:W-:Y:S02]  /*1d10*/  ULEA UR4, UR5, UR6, 0x3 ;  /* 0x0000000605047291 */ /* 0x000fe4000f8e18ff */
[----:B------:R-:W-:Y:S02]  /*1d20*/  ULEA UR11, UR45, UR49, 0x1 ;  /* 0x000000312d0b7291 */ /* 0x000fe4000f8e08ff */
[----:B------:R-:W-:-:S02]  /*1d30*/  ULEA UR35, UR46, UR44, 0x6 ;  /* 0x0000002c2e237291 */ /* 0x000fc4000f8e30ff */
[----:B------:R-:W-:Y:S01]  /*1d40*/  USHF.L.U32 UR11, UR11, 0x5, URZ ;  /* 0x000000050b0b7899 */ /* 0x000fe200080006ff */
[----:B------:R-:W-:Y:S02]  /*1d50*/  UMOV UR13, URZ ;  /* 0x000000ff000d7c82 */ /* 0x000fe40008000000 */
[----:B------:R1:W2:Y:S01]  /*1d60*/  SYNCS.PHASECHK.TRANS64.TRYWAIT P0, [UR4+0xd8], R0 ;  /* 0x0000d800ff0075a7 */ /* 0x0002a20008001104 */
[----:B------:R-:W-:Y:S08]  /*1d70*/  BRA.U !UP0, `(.L_x_26) ;  /* 0x0000000108c47547 */ /* 0x000ff0000b800000 */
[----:B------:R-:W-:Y:S01]  /*1d80*/  UMOV UR7, URZ ;  /* 0x000000ff00077c82 */ /* 0x000fe20008000000 */
[----:B------:R-:W-:-:S05]  /*1d90*/  UMOV UR4, UR5 ;  /* 0x0000000500047c82 */ /* 0x000fca0008000000 */
.L_x_32:
[----:B------:R-:W-:Y:S01]  /*1da0*/  ULEA UR33, UR4, UR6, 0x3 ;  /* 0x0000000604217291 */ /* 0x000fe2000f8e18ff */
[----:B------:R-:W-:Y:S01]  /*1db0*/  @!P3 MOV R2, 0x2000 ;  /* 0x000020000002b802 */ /* 0x000fe20000000f00 */
[----:B--2-4-:R-:W-:Y:S10]  /*1dc0*/  @P0 BRA `(.L_x_27) ;  /* 0x00000000000c0947 */ /* 0x014ff40003800000 */
[----:B------:R-:W-:-:S04]  /*1dd0*/  SHF.L.U32 R3, R12, 0x1f, RZ ;  /* 0x0000001f0c037819 */ /* 0x000fc800000006ff */
[----:B------:R-:W2:Y:S02]  /*1de0*/  SYNCS.PHASECHK.TRANS64.TRYWAIT P0, [UR33+0xd8], R3 ;  /* 0x0000d803ff0075a7 */ /* 0x000ea40008001121 */
[----:B--2---:R-:W-:Y:S05]  /*1df0*/  @!P0 BRA `(.L_x_28) ;  /* 0x0000005800b08947 */ /* 0x004fea0003800000 */
.L_x_27:
[----:B------:R2:W-:Y:S01]  /*1e00*/  @!P3 SYNCS.ARRIVE.TRANS64 RZ, [UR33], R2 ;  /* 0x00000002ffffb9a7 */ /* 0x0005e20008000021 */
[----:B------:R-:W-:-:S04]  /*1e10*/  ULOP3.LUT UR5, UR26, 0x2, URZ, 0xfc, !UPT ;  /* 0x000000021a057892 */ /* 0x000fc8000f8efcff */
[----:B------:R-:W-:-:S09]  /*1e20*/  UISETP.NE.AND UP0, UPT, UR5, 0x2, UPT ;  /* 0x000000020500788c */ /* 0x000fd2000bf05270 */
[----:B------:R-:W-:Y:S05]  /*1e30*/  BRA.U UP0, `(.L_x_29) ;  /* 0x0000000100047547 */ /* 0x000fea000b800000 */
[----:B------:R-:W-:Y:S05]  /*1e40*/  BPT.TRAP 0x1 ;  /* 0x000000040000795c */ /* 0x000fea0000300000 */
.L_x_29:
[----:B------:R-:W-:Y:S04]  /*1e50*/  BSSY.RECONVERGENT B0, `(.L_x_30) ;  /* 0x0000003000007945 */ /* 0x000fe80003800200 */
[----:B------:R-:W-:Y:S05]  /*1e60*/  @P2 BRA `(.L_x_31) ;  /* 0x0000000000042947 */ /* 0x000fea0003800000 */
[----:B------:R-:W-:Y:S05]  /*1e70*/  BPT.TRAP 0x1 ;  /* 0x000000040000795c */ /* 0x000fea0000300000 */
.L_x_31:
[----:B------:R-:W-:Y:S05]  /*1e80*/  BSYNC.RECONVERGENT B0 ;  /* 0x0000000000007941 */ /* 0x000fea0003800200 */
.L_x_30:
[----:B------:R-:W-:Y:S02]  /*1e90*/  UIADD3 UR5, UPT, UPT, UR4, 0x1, URZ ;  /* 0x0000000104057890 */ /* 0x000fe4000fffe0ff */
[----:B------:R-:W-:Y:S02]  /*1ea0*/  USHF.L.U32 UR4, UR4, 0xc, URZ ;  /* 0x0000000c04047899 */ /* 0x000fe400080006ff */
[----:B------:R-:W-:Y:S02]  /*1eb0*/  UISETP.NE.AND UP0, UPT, UR5, 0x1b, UPT ;  /* 0x0000001b0500788c */ /* 0x000fe4000bf05270 */
[----:B------:R-:W-:Y:S02]  /*1ec0*/  USHF.L.U32 UR34, UR7, 0x6, URZ ;  /* 0x0000000607227899 */ /* 0x000fe400080006ff */
[----:B------:R-:W-:Y:S02]  /*1ed0*/  USEL UR9, URZ, 0x1, UP0 ;  /* 0x00000001ff097887 */ /* 0x000fe40008000000 */
[----:B------:R-:W-:-:S02]  /*1ee0*/  USEL UR5, UR5, URZ, UP0 ;  /* 0x000000ff05057287 */ /* 0x000fc40008000000 */
[----:B------:R-:W-:Y:S02]  /*1ef0*/  UIADD3 UR14, UP0, UPT, UR30, 0x180, URZ ;  /* 0x000001801e0e7890 */ /* 0x000fe4000ff1e0ff */
[----:B------:R-:W-:Y:S01]  /*1f00*/  ULEA UR8, UR5, UR6, 0x3 ;  /* 0x0000000605087291 */ /* 0x000fe2000f8e18ff */
[----:B------:R-:W-:Y:S01]  /*1f10*/  LOP3.LUT R12, R12, UR9, RZ, 0x3c, !PT ;  /* 0x000000090c0c7c12 */ /* 0x000fe2000f8e3cff */
[----:B------:R-:W-:Y:S02]  /*1f20*/  UIADD3 UR7, UPT, UPT, UR7, 0x1, URZ ;  /* 0x0000000107077890 */ /* 0x000fe4000fffe0ff */
[----:B------:R-:W-:Y:S01]  /*1f30*/  UIADD3 UR16, UP1, UPT, UR30, 0x80, URZ ;  /* 0x000000801e107890 */ /* 0x000fe2000ff3e0ff */
[----:B-1----:R-:W-:Y:S01]  /*1f40*/  SHF.L.U32 R0, R12, 0x1f, RZ ;  /* 0x0000001f0c007819 */ /* 0x002fe200000006ff */
[----:B------:R-:W-:Y:S02]  /*1f50*/  ULOP3.LUT UR32, UR28, UR4, URZ, 0xfc, !UPT ;  /* 0x000000041c207292 */ /* 0x000fe4000f8efcff */
[----:B------:R-:W-:Y:S01]  /*1f60*/  UIADD3.X UR15, UPT, UPT, URZ, UR31, URZ, UP0, !UPT ;  /* 0x0000001fff0f7290 */ /* 0x000fe200087fe4ff */
[----:B------:R3:W4:Y:S01]  /*1f70*/  SYNCS.PHASECHK.TRANS64.TRYWAIT P0, [UR8+0xd8], R0 ;  /* 0x0000d800ff0075a7 */ /* 0x0007220008001108 */
[----:B------:R-:W-:-:S02]  /*1f80*/  ULOP3.LUT UR8, UR27, UR4, URZ, 0xfc, !UPT ;  /* 0x000000041b087292 */ /* 0x000fc4000f8efcff */
[----:B------:R-:W-:Y:S02]  /*1f90*/  UISETP.NE.AND UP0, UPT, UR7, UR25, UPT ;  /* 0x000000190700728c */ /* 0x000fe4000bf05270 */
[----:B------:R-:W-:Y:S02]  /*1fa0*/  UIADD3.X UR17, UPT, UPT, URZ, UR31, URZ, UP1, !UPT ;  /* 0x0000001fff117290 */ /* 0x000fe40008ffe4ff */
[----:B------:R-:W-:Y:S02]  /*1fb0*/  UIADD3 UR32, UPT, UPT, UR6, 0x2600, UR32 ;  /* 0x0000260006207890 */ /* 0x000fe4000fffe020 */
[----:B------:R-:W-:Y:S02]  /*1fc0*/  UPRMT UR13, URZ, 0x5410, UR24 ;  /* 0x00005410ff0d7896 */ /* 0x000fe40008000018 */
[----:B------:R-:W-:Y:S02]  /*1fd0*/  UIADD3 UR8, UPT, UPT, UR6, 0x1d600, UR8 ;  /* 0x0001d60006087890 */ /* 0x000fe4000fffe008 */
[----:B------:R-:W-:Y:S01]  /*1fe0*/  UPRMT UR4, URZ, 0x5410, UR21 ;  /* 0x00005410ff047896 */ /* 0x000fe20008000015 */
[----:B------:R-:W-:Y:S01]  /*1ff0*/  UMOV UR18, 0x0 ;  /* 0x0000000000127882 */ /* 0x000fe20000000000 */
[----:B------:R-:W-:Y:S01]  /*2000*/  UMOV UR19, 0x10000000 ;  /* 0x1000000000137882 */ /* 0x000fe20000000000 */
[----:B------:R-:W-:Y:S01]  /*2010*/  UMOV UR12, UR36 ;  /* 0x00000024000c7c82 */ /* 0x000fe20008000000 */
[----:B------:R-:W-:Y:S01]  /*2020*/  UMOV UR9, UR33 ;  /* 0x0000002100097c82 */ /* 0x000fe20008000000 */
[----:B------:R-:W-:Y:S01]  /*2030*/  UMOV UR10, UR34 ;  /* 0x00000022000a7c82 */ /* 0x000fe20008000000 */
[----:B------:R1:W-:Y:S03]  /*2040*/  UTMALDG.3D.MULTICAST [UR32], [UR16], UR13, desc[UR18] ;  /* 0x00001220100073b4 */ /* 0x0003e6000801180d */
[----:B------:R2:W-:Y:S01]  /*2050*/  UTMALDG.3D.MULTICAST [UR8], [UR14], UR4, desc[UR18] ;  /* 0x000012080e0073b4 */ /* 0x0005e20008011804 */
[----:B-1----:R-:W-:Y:S01]  /*2060*/  UMOV UR13, UR25 ;  /* 0x00000019000d7c82 */ /* 0x002fe20008000000 */
[----:B--2---:R-:W-:Y:S01]  /*2070*/  UMOV UR4, UR5 ;  /* 0x0000000500047c82 */ /* 0x004fe20008000000 */
[----:B---3--:R-:W-:Y:S05]  /*2080*/  BRA.U UP0, `(.L_x_32) ;  /* 0xfffffffd00447547 */ /* 0x008fea000b83ffff */
.L_x_26:
[----:B------:R-:W-:Y:S01]  /*2090*/  ULEA UR4, UR5, UR6, 0x3 ;  /* 0x0000000605047291 */ /* 0x000fe2000f8e18ff */
[----:B-1----:R-:W-:Y:S01]  /*20a0*/  SHF.L.U32 R0, R12, 0x1f, RZ ;  /* 0x0000001f0c007819 */ /* 0x002fe200000006ff */
[----:B------:R-:W-:Y:S01]  /*20b0*/  @!P1 SYNCS.ARRIVE.TRANS64.A1T0 RZ, [UR6+0x1c8], RZ ;  /* 0x0001c8ffffff99a7 */ /* 0x000fe20008100006 */
[----:B------:R-:W-:-:S06]  /*20c0*/  UISETP.GT.AND UP0, UPT, UR43, UR42, UPT ;  /* 0x0000002a2b00728c */ /* 0x000fcc000bf04270 */
[----:B--2-4-:R1:W2:Y:S03]  /*20d0*/  SYNCS.PHASECHK.TRANS64.TRYWAIT P0, [UR4+0xd8], R0 ;  /* 0x0000d800ff0075a7 */ /* 0x0142a60008001104 */
[----:B------:R-:W-:Y:S05]  /*20e0*/  BRA.U !UP0, `(.L_x_33) ;  /* 0x0000000108c87547 */ /* 0x000fea000b800000 */
[----:B------:R-:W-:Y:S01]  /*20f0*/  UIADD3 UR29, UPT, UPT, UR47, UR13, URZ ;  /* 0x0000000d2f1d7290 */ /* 0x000fe2000fffe0ff */
[----:B------:R-:W-:-:S11]  /*2100*/  UMOV UR4, UR5 ;  /* 0x0000000500047c82 */ /* 0x000fd60008000000 */
.L_x_39:
[----:B------:R-:W-:Y:S01]  /*2110*/  ULEA UR17, UR4, UR6, 0x3 ;  /* 0x0000000604117291 */ /* 0x000fe2000f8e18ff */
[----:B--2---:R-:W-:Y:S01]  /*2120*/  @!P3 MOV R2, 0x2000 ;  /* 0x000020000002b802 */ /* 0x004fe20000000f00 */
[----:B--2-4-:R-:W-:Y:S10]  /*2130*/  @P0 BRA `(.L_x_34) ;  /* 0x00000000000c0947 */ /* 0x014ff40003800000 */
[----:B------:R-:W-:-:S04]  /*2140*/  SHF.L.U32 R3, R12, 0x1f, RZ ;  /* 0x0000001f0c037819 */ /* 0x000fc800000006ff */
[----:B------:R-:W2:Y:S02]  /*2150*/  SYNCS.PHASECHK.TRANS64.TRYWAIT P0, [UR17+0xd8], R3 ;  /* 0x0000d803ff0075a7 */ /* 0x000ea40008001111 */
[----:B--2---:R-:W-:Y:S05]  /*2160*/  @!P0 BRA `(.L_x_35) ;  /* 0x0000005400ec8947 */ /* 0x004fea0003800000 */
.L_x_34:
[----:B------:R2:W-:Y:S01]  /*2170*/  @!P3 SYNCS.ARRIVE.TRANS64 RZ, [UR17], R2 ;  /* 0x00000002ffffb9a7 */ /* 0x0005e20008000011 */
[----:B------:R-:W-:-:S04]  /*2180*/  ULOP3.LUT UR5, UR26, 0x2, URZ, 0xfc, !UPT ;  /* 0x000000021a057892 */ /* 0x000fc8000f8efcff */
[----:B------:R-:W-:-:S09]  /*2190*/  UISETP.NE.AND UP0, UPT, UR5, 0x2, UPT ;  /* 0x000000020500788c */ /* 0x000fd2000bf05270 */
[----:B------:R-:W-:Y:S05]  /*21a0*/  BRA.U UP0, `(.L_x_36) ;  /* 0x0000000100047547 */ /* 0x000fea000b800000 */
[----:B------:R-:W-:Y:S05]  /*21b0*/  BPT.TRAP 0x1 ;  /* 0x000000040000795c */ /* 0x000fea0000300000 */
.L_x_36:
[----:B------:R-:W-:Y:S04]  /*21c0*/  BSSY.RECONVERGENT B0, `(.L_x_37) ;  /* 0x0000003000007945 */ /* 0x000fe80003800200 */
[----:B------:R-:W-:Y:S05]  /*21d0*/  @P2 BRA `(.L_x_38) ;  /* 0x0000000000042947 */ /* 0x000fea0003800000 */
[----:B------:R-:W-:Y:S05]  /*21e0*/  BPT.TRAP 0x1 ;  /* 0x000000040000795c */ /* 0x000fea0000300000 */
.L_x_38:
[----:B------:R-:W-:Y:S05]  /*21f0*/  BSYNC.RECONVERGENT B0 ;  /* 0x0000000000007941 */ /* 0x000fea0003800200 */
.L_x_37:
        /* <DEDUP_REMOVED lines=17> */
[----:B------:R-:W-:Y:S02]  /*2310*/  UIADD3 UR16, UPT, UPT, UR6, 0x2600, UR16 ;  /* 0x0000260006107890 */ /* 0x000fe4000fffe010 */
[----:B------:R-:W-:Y:S02]  /*2320*/  UIADD3.X UR15, UPT, UPT, URZ, UR31, URZ, UP1, !UPT ;  /* 0x0000001fff0f7290 */ /* 0x000fe40008ffe4ff */
        /* <DEDUP_REMOVED lines=8> */
[----:B------:R-:W-:Y:S01]  /*23b0*/  UMOV UR9, UR17 ;  /* 0x0000001100097c82 */ /* 0x000fe20008000000 */
[----:B------:R-:W-:Y:S01]  /*23c0*/  UMOV UR10, UR18 ;  /* 0x00000012000a7c82 */ /* 0x000fe20008000000 */
[----:B------:R-:W-:Y:S01]  /*23d0*/  UTMALDG.3D.MULTICAST [UR16], [UR14], UR7, desc[UR32] ;  /* 0x000020100e0073b4 */ /* 0x000fe20008011807 */
[----:B------:R1:W-:Y:S02]  /*23e0*/  UTMALDG.3D.MULTICAST [UR8], [UR22], UR4, desc[UR32] ;  /* 0x00002008160073b4 */ /* 0x0003e40008011804 */
[----:B-1----:R-:W-:Y:S01]  /*23f0*/  UMOV UR4, UR5 ;  /* 0x0000000500047c82 */ /* 0x002fe20008000000 */
[----:B---3--:R-:W-:Y:S05]  /*2400*/  BRA.U UP0, `(.L_x_39) ;  /* 0xfffffffd00407547 */ /* 0x008fea000b83ffff */
.L_x_33:
[C---:B------:R-:W-:Y:S01]  /*2410*/  LEA R3, R11.reuse, UR6, 0x3 ;  /* 0x000000060b037c11 */ /* 0x040fe2000f8e18ff */
[----:B------:R-:W-:Y:S01]  /*2420*/  NOP ;  /* 0x0000000000007918 */ /* 0x000fe20000000000 */
[----:B-1----:R-:W-:Y:S02]  /*2430*/  SHF.L.U32 R0, R10, 0x1f, RZ ;  /* 0x0000001f0a007819 */ /* 0x002fe400000006ff */
[----:B------:R-:W-:Y:S02]  /*2440*/  LEA R4, R11, UR6, 0x4 ;  /* 0x000000060b047c11 */ /* 0x000fe4000f8e20ff */
[----:B--2-4-:R-:W1:Y:S02]  /*2450*/  SYNCS.PHASECHK.TRANS64.TRYWAIT P0, [R3+URZ+0x1d0], R0 ;  /* 0x0001d000030075a7 */ /* 0x014e6400080011ff */
[----:B-1----:R-:W-:Y:S05]  /*2460*/  @!P0 BRA `(.L_x_40) ;  /* 0x0000005400448947 */ /* 0x002fea0003800000 */
.L_x_129:
[----:B------:R-:W2:Y:S01]  /*2470*/  LDS.128 R4, [R4+0x260] ;  /* 0x0002600004047984 */ /* 0x000ea20000000c00 */
[----:B------:R-:W-:Y:S01]  /*2480*/  UISETP.GE.AND UP0, UPT, UR40, 0x1, UPT ;  /* 0x000000012800788c */ /* 0x000fe2000bf06270 */
[----:B------:R-:W-:Y:S01]  /*2490*/  @!PT LDS RZ, [RZ] ;  /* 0x00000000fffff984 */ /* 0x000fe20000000800 */
[----:B------:R-:W-:Y:S01]  /*24a0*/  @!PT LDS RZ, [RZ] ;  /* 0x00000000fffff984 */ /* 0x000fe20000000800 */
[----:B------:R-:W-:Y:S01]  /*24b0*/  @!PT LDS RZ, [RZ] ;  /* 0x00000000fffff984 */ /* 0x000fe20000000800 */
[----:B------:R-:W-:Y:S01]  /*24c0*/  @!PT LDS RZ, [RZ] ;  /* 0x00000000fffff984 */ /* 0x000fe20000000800 */
[----:B------:R3:W-:Y:S06]  /*24d0*/  MEMBAR.ALL.CTA ;  /* 0x0000000000007992 */ /* 0x0007ec0000008000 */
[----:B---3--:R-:W3:Y:S01]  /*24e0*/  FENCE.VIEW.ASYNC.S ;  /* 0x00000000000073c6 */ /* 0x008ee20000000000 */
[----:B--2---:R-:W-:-:S13]  /*24f0*/  LOP3.LUT P0, RZ, R6, 0x1, RZ, 0xc0, !PT ;  /* 0x0000000106ff7812 */ /* 0x004fda000780c0ff */
[----:B---3--:R-:W-:Y:S01]  /*2500*/  VOTEU.ANY UP1, P0 ;  /* 0x0000000000ff7886 */ /* 0x008fe20000020100 */
[----:B------:R-:W-:-:S13]  /*2510*/  PLOP3.LUT P0, PT, PT, PT, UP1, 0x80, 0x8 ;  /* 0x000000000008781c */ /* 0x000fda0003f0f018 */
[----:B-1----:R-:W-:Y:S02]  /*2520*/  @P0 LOP3.LUT R0, R5, 0xffff, RZ, 0xc0, !PT ;  /* 0x0000ffff05000812 */ /* 0x002fe400078ec0ff */
[----:B------:R-:W-:Y:S02]  /*2530*/  @P0 MOV R2, R4 ;  /* 0x0000000400020202 */ /* 0x000fe40000000f00 */
[----:B------:R-:W-:Y:S01]  /*2540*/  @P0 R2UR UR7, R0 ;  /* 0x00000000000702ca */ /* 0x000fe200000e0000 */
[----:B------:R-:W-:Y:S01]  /*2550*/  VIADD R0, R3, 0x1e0 ;  /* 0x000001e003007836 */ /* 0x000fe20000000000 */
[----:B------:R-:W-:Y:S02]  /*2560*/  @P0 SHF.R.U32.HI R4, RZ, 0x10, R5 ;  /* 0x00000010ff040819 */ /* 0x000fe40000011605 */
[----:B------:R-:W-:Y:S02]  /*2570*/  @P0 R2UR UR8, R2 ;  /* 0x00000000020802ca */ /* 0x000fe400000e0000 */
[----:B------:R-:W-:-:S02]  /*2580*/  PRMT R0, RZ, 0x654, R0 ;  /* 0x00000654ff007816 */ /* 0x000fc40000000000 */
[----:B------:R-:W-:Y:S02]  /*2590*/  @P0 R2UR UR4, R4 ;  /* 0x00000000040402ca */ /* 0x000fe400000e0000 */
[----:B------:R1:W-:Y:S03]  /*25a0*/  SYNCS.ARRIVE.TRANS64.RED.A1T0 RZ, [R0+URZ], RZ ;  /* 0x000000ff00ff79a7 */ /* 0x0003e600081004ff */
[----:B------:R-:W-:-:S04]  /*25b0*/  @UP1 UMOV UR37, UR7 ;  /* 0x0000000700251c82 */ /* 0x000fc80008000000 */
[----:B------:R-:W-:-:S04]  /*25c0*/  @UP1 UMOV UR38, UR8 ;  /* 0x0000000800261c82 */ /* 0x000fc80008000000 */
[----:B------:R-:W-:Y:S01]  /*25d0*/  @UP1 UMOV UR36, UR4 ;  /* 0x0000000400241c82 */ /* 0x000fe20008000000 */
[----:B------:R-:W-:Y:S05]  /*25e0*/  BRA.U !UP0, `(.L_x_41) ;  /* 0x0000000108d47547 */ /* 0x000fea000b800000 */
[----:B------:R-:W2:Y:S01]  /*25f0*/  LDCU.128 UR12, c[0x0][0xb10] ;  /* 0x00016200ff0c77ac */ /* 0x000ea20008000c00 */
[----:B------:R-:W3:Y:S01]  /*2600*/  LDCU UR29, c[0x0][0xb20] ;  /* 0x00016400ff1d77ac */ /* 0x000ee20008000800 */
[----:B------:R-:W4:Y:S01]  /*2610*/  LDCU UR20, c[0x0][0xb0c] ;  /* 0x00016180ff1477ac */ /* 0x000f220008000800 */
[----:B------:R-:W1:Y:S01]  /*2620*/  LDCU.64 UR10, c[0x0][0xb28] ;  /* 0x00016500ff0a77ac */ /* 0x000e620008000a00 */
[----:B------:R-:W-:Y:S02]  /*2630*/  UISETP.NE.AND UP3, UPT, UR40, 0x1, UPT ;  /* 0x000000012800788c */ /* 0x000fe4000bf65270 */
[----:B--2---:R-:W-:Y:S02]  /*2640*/  UIMAD.WIDE.U32 UR16, UR39, UR15, URZ ;  /* 0x0000000f271072a5 */ /* 0x004fe4000f8e00ff */
[----:B------:R-:W-:Y:S02]  /*2650*/  UIMAD.WIDE.U32 UR8, UR41, UR12, URZ ;  /* 0x0000000c290872a5 */ /* 0x000fe4000f8e00ff */
[----:B------:R-:W-:-:S02]  /*2660*/  UISETP.NE.AND UP0, UPT, UR14, 0x1, UPT ;  /* 0x000000010e00788c */ /* 0x000fc4000bf05270 */
[----:B------:R-:W-:Y:S01]  /*2670*/  UIMAD.WIDE.U32 UR22, UR37, UR15, URZ ;  /* 0x0000000f251672a5 */ /* 0x000fe2000f8e00ff */
[----:B------:R-:W-:Y:S02]  /*2680*/  UMOV UR16, UR17 ;  /* 0x0000001100107c82 */ /* 0x000fe40008000000 */
[----:B------:R-:W-:Y:S01]  /*2690*/  UMOV UR8, UR9 ;  /* 0x0000000900087c82 */ /* 0x000fe20008000000 */
[----:B---3--:R-:W-:Y:S02]  /*26a0*/  USHF.R.U32.HI UR16, URZ, UR29, UR16 ;  /* 0x0000001dff107299 */ /* 0x008fe40008011610 */
[----:B----4-:R-:W-:Y:S02]  /*26b0*/  UISETP.NE.AND UP2, UPT, UR20, 0x1, UPT ;  /* 0x000000011400788c */ /* 0x010fe4000bf45270 */
[----:B------:R-:W-:Y:S02]  /*26c0*/  USHF.R.U32.HI UR8, URZ, UR13, UR8 ;  /* 0x0000000dff087299 */ /* 0x000fe40008011608 */
[----:B------:R-:W-:-:S02]  /*26d0*/  USEL UR7, UR39, UR16, !UP0 ;  /* 0x0000001027077287 */ /* 0x000fc4000c000000 */
[----:B------:R-:W-:Y:S02]  /*26e0*/  USEL UR8, UR41, UR8, !UP2 ;  /* 0x0000000829087287 */ /* 0x000fe4000d000000 */
[----:B-1----:R-:W-:Y:S01]  /*26f0*/  UIMAD.WIDE.U32 UR16, UR7, UR10, URZ ;  /* 0x0000000a071072a5 */ /* 0x002fe2000f8e00ff */
[----:B------:R-:W-:Y:S01]  /*2700*/  UMOV UR4, UR23 ;  /* 0x0000001700047c82 */ /* 0x000fe20008000000 */
[----:B------:R-:W-:Y:S02]  /*2710*/  UIMAD.WIDE.U32 UR18, UR38, UR12, URZ ;  /* 0x0000000c261272a5 */ /* 0x000fe4000f8e00ff */
[----:B------:R-:W-:-:S03]  /*2720*/  UIMAD.WIDE.U32 UR22, UR8, UR10, URZ ;  /* 0x0000000a081672a5 */ /* 0x000fc6000f8e00ff */
[----:B------:R-:W-:Y:S01]  /*2730*/  UMOV UR16, UR17 ;  /* 0x0000001100107c82 */ /* 0x000fe20008000000 */
[----:B------:R-:W-:Y:S02]  /*2740*/  USHF.R.U32.HI UR4, URZ, UR29, UR4 ;  /* 0x0000001dff047299 */ /* 0x000fe40008011604 */
[----:B------:R-:W-:Y:S01]  /*2750*/  @UP3 USHF.R.U32.HI UR7, URZ, UR11, UR16 ;  /* 0x0000000bff073299 */ /* 0x000fe20008011610 */
[----:B------:R-:W-:Y:S01]  /*2760*/  UMOV UR18, UR19 ;  /* 0x0000001300127c82 */ /* 0x000fe20008000000 */
[----:B------:R-:W-:Y:S01]  /*2770*/  UMOV UR22, UR23 ;  /* 0x0000001700167c82 */ /* 0x000fe20008000000 */
[----:B------:R-:W-:Y:S02]  /*2780*/  USHF.R.U32.HI UR13, URZ, UR13, UR18 ;  /* 0x0000000dff0d7299 */ /* 0x000fe40008011612 */
[----:B------:R-:W-:Y:S02]  /*2790*/  USEL UR4, UR37, UR4, !UP0 ;  /* 0x0000000425047287 */ /* 0x000fe4000c000000 */
[----:B------:R-:W-:-:S02]  /*27a0*/  @UP3 USHF.R.U32.HI UR8, URZ, UR11, UR22 ;  /* 0x0000000bff083299 */ /* 0x000fc40008011616 */
[----:B------:R-:W-:Y:S02]  /*27b0*/  UIMAD UR9, UR40, UR7, URZ ;  /* 0x00000007280972a4 */ /* 0x000fe4000f8e02ff */
[----:B------:R-:W-:Y:S02]  /*27c0*/  USEL UR7, UR38, UR13, !UP2 ;  /* 0x0000000d26077287 */ /* 0x000fe4000d000000 */
[----:B------:R-:W-:Y:S02]  /*27d0*/  UIMAD UR12, UR40, UR8, URZ ;  /* 0x00000008280c72a4 */ /* 0x000fe4000f8e02ff */
[----:B------:R-:W-:Y:S02]  /*27e0*/  UISETP.GE.AND UP0, UPT, UR4, UR9, UPT ;  /* 0x000000090400728c */ /* 0x000fe4000bf06270 */
[----:B------:R-:W-:Y:S02]  /*27f0*/  UIMAD.WIDE.U32 UR16, UR4, UR10, URZ ;  /* 0x0000000a041072a5 */ /* 0x000fe4000f8e00ff */
[----:B------:R-:W-:-:S02]  /*2800*/  UISETP.GE.OR UP0, UPT, UR7, UR12, UP0 ;  /* 0x0000000c0700728c */ /* 0x000fc40008706670 */
        /* <DEDUP_REMOVED lines=19> */
.L_x_41:
[----:B------:R-:W2:Y:S02]  /*2940*/  LDCU UR4, c[0x0][0xb30] ;  /* 0x00016600ff0477ac */ /* 0x000ea40008000800 */
[----:B--2---:R-:W-:-:S09]  /*2950*/  UISETP.NE.AND UP0, UPT, UR4, 0x1, UPT ;  /* 0x000000010400788c */ /* 0x004fd2000bf05270 */
[----:B------:R-:W-:Y:S05]  /*2960*/  BRA.U UP0, `(.L_x_42) ;  /* 0x0000000100447547 */ /* 0x000fea000b800000 */
        /* <DEDUP_REMOVED lines=17> */
.L_x_42:
[----:B------:R-:W-:Y:S01]  /*2a80*/  VIADD R11, R11, 0x1 ;  /* 0x000000010b0b7836 */ /* 0x000fe20000000000 */
[----:B------:R-:W-:Y:S01]  /*2a90*/  PLOP3.LUT P1, PT, PT, PT, PT, 0x80, 0x8 ;  /* 0x000000000008781c */ /* 0x000fe20003f2f070 */
[----:B------:R-:W-:Y:S02]  /*2aa0*/  UIADD3 UR46, UPT, UPT, UR38, UR57, URZ ;  /* 0x00000039262e7290 */ /* 0x000fe4000fffe0ff */
[----:B------:R-:W-:Y:S01]  /*2ab0*/  UIADD3 UR45, UPT, UPT, UR37, UR60, URZ ;  /* 0x0000003c252d7290 */ /* 0x000fe2000fffe0ff */
[----:B------:R-:W-:-:S04]  /*2ac0*/  ISETP.NE.AND P0, PT, R11, 0x2, PT ;  /* 0x000000020b00780c */ /* 0x000fc80003f05270 */
[----:B-1----:R-:W-:Y:S02]  /*2ad0*/  SEL R0, RZ, 0x1, P0 ;  /* 0x00000001ff007807 */ /* 0x002fe40000000000 */
[----:B------:R-:W-:Y:S02]  /*2ae0*/  SEL R11, R11, RZ, P0 ;  /* 0x000000ff0b0b7207 */ /* 0x000fe40000000000 */
[----:B------:R-:W-:Y:S01]  /*2af0*/  LOP3.LUT R10, R10, R0, RZ, 0x3c, !PT ;  /* 0x000000000a0a7212 */ /* 0x000fe200078e3cff */
[----:B------:R-:W-:Y:S06]  /*2b00*/  BRA.U UP1, `(.L_x_43) ;  /* 0xfffffff101307547 */ /* 0x000fec000b83ffff */
[----:B------:R-:W-:Y:S01]  /*2b10*/  UIADD3 UR7, UPT, UPT, UR6, 0xd8, URZ ;  /* 0x000000d806077890 */ /* 0x000fe2000fffe0ff */
[----:B------:R-:W-:-:S03]  /*2b20*/  SHF.L.U32 R2, R12, 0x1f, RZ ;  /* 0x0000001f0c027819 */ /* 0x000fc600000006ff */
[----:B------:R-:W-:-:S09]  /*2b30*/  ULEA UR4, UR5, UR7, 0x3 ;  /* 0x0000000705047291 */ /* 0x000fd2000f8e18ff */
[----:B------:R-:W1:Y:S02]  /*2b40*/  SYNCS.PHASECHK.TRANS64.TRYWAIT P0, [UR4], R2 ;  /* 0x00000002ff0075a7 */ /* 0x000e640008001104 */
[----:B-1----:R-:W-:Y:S05]  /*2b50*/  @!P0 BRA `(.L_x_44) ;  /* 0x0000004c009c8947 */ /* 0x002fea0003800000 */
.L_x_131:
[----:B------:R-:W-:-:S04]  /*2b60*/  UIADD3 UR4, UPT, UPT, UR5, 0x1, URZ ;  /* 0x0000000105047890 */ /* 0x000fc8000fffe0ff */
[----:B------:R-:W-:-:S04]  /*2b70*/  UISETP.NE.AND UP0, UPT, UR4, 0x1b, UPT ;  /* 0x0000001b0400788c */ /* 0x000fc8000bf05270 */
[----:B------:R-:W-:Y:S02]  /*2b80*/  USEL UR6, URZ, 0x1, UP0 ;  /* 0x00000001ff067887 */ /* 0x000fe40008000000 */
[----:B------:R-:W-:-:S04]  /*2b90*/  USEL UR4, UR4, URZ, UP0 ;  /* 0x000000ff04047287 */ /* 0x000fc80008000000 */
[----:B------:R-:W-:Y:S01]  /*2ba0*/  ULEA UR5, UR4, UR7, 0x3 ;  /* 0x0000000704057291 */ /* 0x000fe2000f8e18ff */
[----:B-1----:R-:W-:-:S04]  /*2bb0*/  LOP3.LUT R2, R12, UR6, RZ, 0x3c, !PT ;  /* 0x000000060c027c12 */ /* 0x002fc8000f8e3cff */
[----:B------:R-:W-:-:S04]  /*2bc0*/  SHF.L.U32 R3, R2, 0x1f, RZ ;  /* 0x0000001f02037819 */ /* 0x000fc800000006ff */
[----:B------:R-:W1:Y:S02]  /*2bd0*/  SYNCS.PHASECHK.TRANS64.TRYWAIT P0, [UR5], R3 ;  /* 0x00000003ff0075a7 */ /* 0x000e640008001105 */
[----:B-1----:R-:W-:Y:S05]  /*2be0*/  @!P0 BRA `(.L_x_45) ;  /* 0x0000004c00908947 */ /* 0x002fea0003800000 */
.L_x_133:
[----:B------:R-:W-:-:S04]  /*2bf0*/  UIADD3 UR4, UPT, UPT, UR4, 0x1, URZ ;  /* 0x0000000104047890 */ /* 0x000fc8000fffe0ff */
[----:B------:R-:W-:-:S04]  /*2c00*/  UISETP.NE.AND UP0, UPT, UR4, 0x1b, UPT ;  /* 0x0000001b0400788c */ /* 0x000fc8000bf05270 */
[----:B------:R-:W-:Y:S02]  /*2c10*/  USEL UR6, URZ, 0x1, UP0 ;  /* 0x00000001ff067887 */ /* 0x000fe40008000000 */
[----:B------:R-:W-:-:S04]  /*2c20*/  USEL UR4, UR4, URZ, UP0 ;  /* 0x000000ff04047287 */ /* 0x000fc80008000000 */
[----:B------:R-:W-:Y:S01]  /*2c30*/  ULEA UR5, UR4, UR7, 0x3 ;  /* 0x0000000704057291 */ /* 0x000fe2000f8e18ff */
[----:B------:R-:W-:-:S04]  /*2c40*/  LOP3.LUT R2, R2, UR6, RZ, 0x3c, !PT ;  /* 0x0000000602027c12 */ /* 0x000fc8000f8e3cff */
[----:B-1----:R-:W-:-:S04]  /*2c50*/  SHF.L.U32 R3, R2, 0x1f, RZ ;  /* 0x0000001f02037819 */ /* 0x002fc800000006ff */
[----:B------:R-:W1:Y:S02]  /*2c60*/  SYNCS.PHASECHK.TRANS64.TRYWAIT P0, [UR5], R3 ;  /* 0x00000003ff0075a7 */ /* 0x000e640008001105 */
[----:B-1----:R-:W-:Y:S05]  /*2c70*/  @!P0 BRA `(.L_x_46) ;  /* 0x0000004c00848947 */ /* 0x002fea0003800000 */
.L_x_135:
        /* <DEDUP_REMOVED lines=9> */
.L_x_137:
        /* <DEDUP_REMOVED lines=9> */
.L_x_139:
        /* <DEDUP_REMOVED lines=9> */
.L_x_141:
        /* <DEDUP_REMOVED lines=9> */
.L_x_143:
        /* <DEDUP_REMOVED lines=9> */
.L_x_145:
        /* <DEDUP_REMOVED lines=9> */
.L_x_147:
        /* <DEDUP_REMOVED lines=9> */
.L_x_149:
        /* <DEDUP_REMOVED lines=9> */
.L_x_151:
        /* <DEDUP_REMOVED lines=9> */
.L_x_153:
        /* <DEDUP_REMOVED lines=9> */
.L_x_155:
        /* <DEDUP_REMOVED lines=9> */
.L_x_157:
        /* <DEDUP_REMOVED lines=9> */
.L_x_159:
        /* <DEDUP_REMOVED lines=9> */
.L_x_161:
        /* <DEDUP_REMOVED lines=9> */
.L_x_163:
        /* <DEDUP_REMOVED lines=9> */
.L_x_165:
        /* <DEDUP_REMOVED lines=9> */
.L_x_167:
        /* <DEDUP_REMOVED lines=9> */
.L_x_169:
        /* <DEDUP_REMOVED lines=9> */
.L_x_171:
        /* <DEDUP_REMOVED lines=9> */
.L_x_173:
        /* <DEDUP_REMOVED lines=9> */
.L_x_175:
        /* <DEDUP_REMOVED lines=9> */
.L_x_177:
        /* <DEDUP_REMOVED lines=9> */
.L_x_179:
        /* <DEDUP_REMOVED lines=9> */
.L_x_181:
[----:B------:R-:W-:-:S04]  /*3970*/  UIADD3 UR4, UPT, UPT, UR4, 0x1, URZ ;  /* 0x0000000104047890 */ /* 0x000fc8000fffe0ff */
[----:B------:R-:W-:-:S04]  /*3980*/  UISETP.NE.AND UP0, UPT, UR4, 0x1b, UPT ;  /* 0x0000001b0400788c */ /* 0x000fc8000bf05270 */
[----:B------:R-:W-:Y:S02]  /*3990*/  USEL UR5, URZ, 0x1, UP0 ;  /* 0x00000001ff057887 */ /* 0x000fe40008000000 */
[----:B------:R-:W-:-:S04]  /*39a0*/  USEL UR4, UR4, URZ, UP0 ;  /* 0x000000ff04047287 */ /* 0x000fc80008000000 */
[----:B------:R-:W-:Y:S01]  /*39b0*/  ULEA UR4, UR4, UR7, 0x3 ;  /* 0x0000000704047291 */ /* 0x000fe2000f8e18ff */
[----:B------:R-:W-:-:S04]  /*39c0*/  LOP3.LUT R2, R2, UR5, RZ, 0x3c, !PT ;  /* 0x0000000502027c12 */ /* 0x000fc8000f8e3cff */
[----:B------:R-:W-:Y:S01]  /*39d0*/  SHF.L.U32 R2, R2, 0x1f, RZ ;  /* 0x0000001f02027819 */ /* 0x000fe200000006ff */
[----:B-1----:R-:W-:-:S07]  /*39e0*/  IMAD.U32 R0, RZ, RZ, UR4 ;  /* 0x00000004ff007e24 */ /* 0x002fce000f8e00ff */
.L_x_70:
[----:B-1----:R1:W2:Y:S02]  /*39f0*/  SYNCS.PHASECHK.TRANS64.TRYWAIT P0, [R0+URZ], R2 ;  /* 0x00000002000075a7 */ /* 0x0022a400080011ff */
[----:B--2---:R-:W-:Y:S05]  /*3a00*/  @!P0 NANOSLEEP.SYNCS 0x989680 ;  /* 0x009896800000895d */ /* 0x004fea0003900000 */
[----:B------:R-:W2:Y:S02]  /*3a10*/  @!P0 SYNCS.PHASECHK.TRANS64 P0, [R0+URZ], R2 ;  /* 0x00000002000085a7 */ /* 0x000ea400080010ff */
[----:B--2---:R-:W-:Y:S05]  /*3a20*/  @P0 EXIT ;  /* 0x000000000000094d */ /* 0x004fea0003800000 */
[----:B------:R-:W-:Y:S05]  /*3a30*/  BRA `(.L_x_70) ;  /* 0xfffffffc00ec7947 */ /* 0x000fea000383ffff */
.L_x_23:
[----:B------:R-:W-:-:S04]  /*3a40*/  UISETP.NE.AND UP0, UPT, UR48, URZ, UPT ;  /* 0x000000ff3000728c */ /* 0x000fc8000bf05270 */
[----:B------:R-:W-:-:S09]  /*3a50*/  UISETP.NE.OR UP0, UPT, UR22, 0x1, UP0 ;  /* 0x000000011600788c */ /* 0x000fd20008705670 */
[----:B------:R-:W-:Y:S05]  /*3a60*/  BRA.U UP0, `(.L_x_71) ;  /* 0x0000000500487547 */ /* 0x000fea000b800000 */
[----:B------:R-:W-:Y:S01]  /*3a70*/  ISETP.GE.U32.AND P2, PT, R0, 0x4, PT ;  /* 0x000000040000780c */ /* 0x000fe20003f46070 */
[----:B------:R-:W-:Y:S01]  /*3a80*/  IMAD.MOV.U32 R12, RZ, RZ, 0x1 ;  /* 0x00000001ff0c7424 */ /* 0x000fe200078e00ff */
[----:B------:R-:W-:Y:S02]  /*3a90*/  CS2R R10, SRZ ;  /* 0x00000000000a7805 */ /* 0x000fe4000001ff00 */
[----:B------:R-:W-:Y:S01]  /*3aa0*/  CS2R R8, SRZ ;  /* 0x0000000000087805 */ /* 0x000fe2000001ff00 */
[----:B------:R-:W-:Y:S01]  /*3ab0*/  UMOV UR6, 0x400 ;  /* 0x0000040000067882 */ /* 0x000fe20000000000 */
[----:B------:R-:W-:Y:S01]  /*3ac0*/  UMOV UR5, URZ ;  /* 0x000000ff00057c82 */ /* 0x000fe20008000000 */
[----:B------:R-:W-:-:S12]  /*3ad0*/  ULEA UR6, UR48, UR6, 0x18 ;  /* 0x0000000630067291 */ /* 0x000fd8000f8ec0ff */
.L_x_75:
[----:B------:R-:W-:Y:S02]  /*3ae0*/  LEA R2, R8, UR6, 0x3 ;  /* 0x0000000608027c11 */ /* 0x000fe4000f8e18ff */
[----:B------:R-:W-:-:S03]  /*3af0*/  SHF.L.U32 R4, R9, 0x1f, RZ ;  /* 0x0000001f09047819 */ /* 0x000fc600000006ff */
[----:B------:R-:W-:Y:S01]  /*3b00*/  VIADD R5, R2, 0x240 ;  /* 0x0000024002057836 */ /* 0x000fe20000000000 */
[----:B------:R-:W2:Y:S02]  /*3b10*/  SYNCS.PHASECHK.TRANS64.TRYWAIT P0, [R2+URZ+0x230], R4 ;  /* 0x00023004020075a7 */ /* 0x000ea400080011ff */
[----:B--2---:R-:W-:Y:S05]  /*3b20*/  @!P0 BRA `(.L_x_72) ;  /* 0x0000004800188947 */ /* 0x004fea0003800000 */
.L_x_182:
[----:B------:R-:W-:Y:S01]  /*3b30*/  ULEA UR4, UR5, UR6, 0x3 ;  /* 0x0000000605047291 */ /* 0x000fe2000f8e18ff */
[----:B--2---:R-:W-:Y:S01]  /*3b40*/  PRMT R2, RZ, 0x654, R5 ;  /* 0x00000654ff027816 */ /* 0x004fe20000000005 */
[----:B------:R-:W-:Y:S01]  /*3b50*/  @!P2 IMAD.MOV.U32 R4, RZ, RZ, 0x10 ;  /* 0x00000010ff04a424 */ /* 0x000fe200078e00ff */
[----:B------:R-:W-:Y:S01]  /*3b60*/  SHF.L.U32 R5, R12, 0x1f, RZ ;  /* 0x0000001f0c057819 */ /* 0x000fe200000006ff */
[----:B------:R-:W-:Y:S01]  /*3b70*/  UIADD3 UR7, UPT, UPT, UR4, 0x1d0, URZ ;  /* 0x000001d004077890 */ /* 0x000fe2000fffe0ff */
[----:B------:R2:W-:Y:S05]  /*3b80*/  SYNCS.ARRIVE.TRANS64.RED.A1T0 RZ, [R2+URZ], RZ ;  /* 0x000000ff02ff79a7 */ /* 0x0005ea00081004ff */
[----:B------:R-:W-:Y:S01]  /*3b90*/  IMAD.U32 R6, RZ, RZ, UR7 ;  /* 0x00000007ff067e24 */ /* 0x000fe2000f8e00ff */
[----:B------:R-:W3:Y:S04]  /*3ba0*/  SYNCS.PHASECHK.TRANS64.TRYWAIT P0, [UR4+0x1e0], R5 ;  /* 0x0001e005ff0075a7 */ /* 0x000ee80008001104 */
[----:B------:R-:W-:Y:S01]  /*3bb0*/  PRMT R6, R0, 0x654, R6 ;  /* 0x0000065400067816 */ /* 0x000fe20000000006 */
[----:B--23--:R-:W-:Y:S06]  /*3bc0*/  @!P0 BRA `(.L_x_73) ;  /* 0x0000004800048947 */ /* 0x00cfec0003800000 */
.L_x_184:
[----:B------:R-:W-:Y:S01]  /*3bd0*/  ULEA UR8, UR5, UR6, 0x4 ;  /* 0x0000000605087291 */ /* 0x000fe2000f8e20ff */
[----:B------:R-:W-:Y:S01]  /*3be0*/  SEL R3, R6, R3, !P2 ;  /* 0x0000000306037207 */ /* 0x000fe20005000000 */
[----:B------:R-:W-:Y:S01]  /*3bf0*/  UIADD3 UR9, UPT, UPT, UR4, 0x1d0, URZ ;  /* 0x000001d004097890 */ /* 0x000fe2000fffe0ff */
[----:B--2---:R-:W-:Y:S01]  /*3c00*/  LEA R2, R11, UR6, 0x3 ;  /* 0x000000060b027c11 */ /* 0x004fe2000f8e18ff */
[----:B------:R-:W-:Y:S01]  /*3c10*/  UIADD3 UR8, UPT, UPT, UR8, 0x260, URZ ;  /* 0x0000026008087890 */ /* 0x000fe2000fffe0ff */
[----:B------:R2:W-:Y:S01]  /*3c20*/  @!P2 SYNCS.ARRIVE.TRANS64.RED RZ, [R3+URZ], R4 ;  /* 0x0000000403ffa9a7 */ /* 0x0005e200080004ff */
[----:B------:R-:W-:Y:S01]  /*3c30*/  UIADD3 UR4, UPT, UPT, UR5, 0x1, URZ ;  /* 0x0000000105047890 */ /* 0x000fe2000fffe0ff */
[----:B------:R-:W-:-:S03]  /*3c40*/  VIADD R8, R8, 0x1 ;  /* 0x0000000108087836 */ /* 0x000fc60000000000 */
[----:B------:R-:W-:Y:S02]  /*3c50*/  UISETP.NE.AND UP0, UPT, UR4, 0x2, UPT ;  /* 0x000000020400788c */ /* 0x000fe4000bf05270 */
[----:B------:R-:W-:Y:S01]  /*3c60*/  ISETP.NE.AND P0, PT, R8, 0x2, PT ;  /* 0x000000020800780c */ /* 0x000fe20003f05270 */
[----:B------:R-:W-:Y:S06]  /*3c70*/  UGETNEXTWORKID.BROADCAST [UR8], [UR9] ;  /* 0x00000000080073ca */ /* 0x000fec0008000100 */
[----:B------:R-:W-:Y:S02]  /*3c80*/  USEL UR7, URZ, 0x1, UP0 ;  /* 0x00000001ff077887 */ /* 0x000fe40008000000 */
[----:B------:R-:W-:-:S04]  /*3c90*/  USEL UR5, UR4, URZ, UP0 ;  /* 0x000000ff04057287 */ /* 0x000fc80008000000 */
[----:B------:R-:W-:Y:S02]  /*3ca0*/  LOP3.LUT R12, R12, UR7, RZ, 0x3c, !PT ;  /* 0x000000070c0c7c12 */ /* 0x000fe4000f8e3cff */
[----:B--2---:R-:W-:-:S04]  /*3cb0*/  SHF.L.U32 R4, R10, 0x1f, RZ ;  /* 0x0000001f0a047819 */ /* 0x004fc800000006ff */
[----:B------:R-:W2:Y:S02]  /*3cc0*/  SYNCS.PHASECHK.TRANS64.TRYWAIT P1, [R2+URZ+0x1d0], R4 ;  /* 0x0001d004020075a7 */ /* 0x000ea400080211ff */
[----:B--2---:R-:W-:Y:S05]  /*3cd0*/  @!P1 BRA `(.L_x_74) ;  /* 0x0000004400d89947 */ /* 0x004fea0003800000 */
.L_x_185:
[C---:B--2---:R-:W-:Y:S01]  /*3ce0*/  LEA R4, R11.reuse, UR6, 0x4 ;  /* 0x000000060b047c11 */ /* 0x044fe2000f8e20ff */
[----:B------:R-:W-:Y:S01]  /*3cf0*/  VIADD R2, R2, 0x1e0 ;  /* 0x000001e002027836 */ /* 0x000fe20000000000 */
[----:B------:R-:W-:Y:S01]  /*3d00*/  SEL R8, R8, RZ, P0 ;  /* 0x000000ff08087207 */ /* 0x000fe20000000000 */
[----:B------:R-:W-:-:S03]  /*3d10*/  VIADD R11, R11, 0x1 ;  /* 0x000000010b0b7836 */ /* 0x000fc60000000000 */
[----:B------:R-:W2:Y:S01]  /*3d20*/  LDS.128 R4, [R4+0x260] ;  /* 0x0002600004047984 */ /* 0x000ea20000000c00 */
[----:B------:R-:W-:Y:S02]  /*3d30*/  PRMT R2, RZ, 0x654, R2 ;  /* 0x00000654ff027816 */ /* 0x000fe40000000002 */
[C---:B------:R-:W-:Y:S01]  /*3d40*/  ISETP.NE.AND P1, PT, R11.reuse, 0x2, PT ;  /* 0x000000020b00780c */ /* 0x040fe20003f25270 */
[----:B------:R-:W-:Y:S01]  /*3d50*/  @!PT LDS RZ, [RZ] ;  /* 0x00000000fffff984 */ /* 0x000fe20000000800 */
[----:B------:R-:W-:Y:S01]  /*3d60*/  @!PT LDS RZ, [RZ] ;  /* 0x00000000fffff984 */ /* 0x000fe20000000800 */
[----:B------:R-:W-:Y:S01]  /*3d70*/  @!PT LDS RZ, [RZ] ;  /* 0x00000000fffff984 */ /* 0x000fe20000000800 */
[----:B------:R-:W-:Y:S01]  /*3d80*/  @!PT LDS RZ, [RZ] ;  /* 0x00000000fffff984 */ /* 0x000fe20000000800 */
[----:B------:R3:W-:Y:S06]  /*3d90*/  MEMBAR.ALL.CTA ;  /* 0x0000000000007992 */ /* 0x0007ec0000008000 */
[----:B---3--:R-:W3:Y:S01]  /*3da0*/  FENCE.VIEW.ASYNC.S ;  /* 0x00000000000073c6 */ /* 0x008ee20000000000 */
[----:B------:R-:W-:Y:S01]  /*3db0*/  SEL R11, R11, RZ, P1 ;  /* 0x000000ff0b0b7207 */ /* 0x000fe20000800000 */
[----:B---3--:R3:W-:Y:S01]  /*3dc0*/  SYNCS.ARRIVE.TRANS64.RED.A1T0 RZ, [R2+URZ], RZ ;  /* 0x000000ff02ff79a7 */ /* 0x0087e200081004ff */
[----:B--2---:R-:W-:-:S02]  /*3dd0*/  LOP3.LUT P3, RZ, R6, 0x1, RZ, 0xc0, !PT ;  /* 0x0000000106ff7812 */ /* 0x004fc4000786c0ff */
[----:B------:R-:W-:-:S04]  /*3de0*/  SEL R4, RZ, 0x1, P1 ;  /* 0x00000001ff047807 */ /* 0x000fc80000800000 */
[----:B------:R-:W-:Y:S02]  /*3df0*/  LOP3.LUT R10, R10, R4, RZ, 0x3c, !PT ;  /* 0x000000040a0a7212 */ /* 0x000fe400078e3cff */
[----:B---3--:R-:W-:-:S04]  /*3e00*/  SEL R2, RZ, 0x1, P0 ;  /* 0x00000001ff027807 */ /* 0x008fc80000000000 */
[----:B------:R-:W-:Y:S01]  /*3e10*/  LOP3.LUT R9, R9, R2, RZ, 0x3c, !PT ;  /* 0x0000000209097212 */ /* 0x000fe200078e3cff */
[----:B------:R-:W-:Y:S06]  /*3e20*/  @P3 BRA `(.L_x_75) ;  /* 0xfffffffc002c3947 */ /* 0x000fec000383ffff */
[----:B------:R-:W-:Y:S01]  /*3e30*/  ULEA UR4, UR5, UR6, 0x3 ;  /* 0x0000000605047291 */ /* 0x000fe2000f8e18ff */
[----:B------:R-:W-:-:S08]  /*3e40*/  SHF.L.U32 R2, R12, 0x1f, RZ ;  /* 0x0000001f0c027819 */ /* 0x000fd000000006ff */
[----:B------:R-:W2:Y:S02]  /*3e50*/  SYNCS.PHASECHK.TRANS64 P0, [UR4+0x1e0], R2 ;  /* 0x0001e002ff0075a7 */ /* 0x000ea40008001004 */
[----:B--2---:R-:W-:Y:S05]  /*3e60*/  @P0 BRA `(.L_x_76) ;  /* 0x0000000000080947 */ /* 0x004fea0003800000 */
[----:B------:R-:W2:Y:S02]  /*3e70*/  SYNCS.PHASECHK.TRANS64.TRYWAIT P0, [UR4+0x1e0], R2 ;  /* 0x0001e002ff0075a7 */ /* 0x000ea40008001104 */
[----:B--2---:R-:W-:Y:S05]  /*3e80*/  @!P0 BRA `(.L_x_77) ;  /* 0x0000004400808947 */ /* 0x004fea0003800000 */
.L_x_76:
[----:B------:R-:W-:-:S04]  /*3e90*/  UIADD3 UR7, UPT, UPT, UR5, 0x1, URZ ;  /* 0x0000000105077890 */ /* 0x000fc8000fffe0ff */
[----:B------:R-:W-:-:S04]  /*3ea0*/  UISETP.NE.AND UP0, UPT, UR7, 0x2, UPT ;  /* 0x000000020700788c */ /* 0x000fc8000bf05270 */
[----:B------:R-:W-:Y:S02]  /*3eb0*/  USEL UR8, URZ, 0x1, UP0 ;  /* 0x00000001ff087887 */ /* 0x000fe40008000000 */
[----:B------:R-:W-:-:S04]  /*3ec0*/  USEL UR7, UR7, URZ, UP0 ;  /* 0x000000ff07077287 */ /* 0x000fc80008000000 */
[----:B------:R-:W-:Y:S01]  /*3ed0*/  ULEA UR7, UR7, UR6, 0x3 ;  /* 0x0000000607077291 */ /* 0x000fe2000f8e18ff */
[----:B--2---:R-:W-:-:S04]  /*3ee0*/  LOP3.LUT R2, R12, UR8, RZ, 0x3c, !PT ;  /* 0x000000080c027c12 */ /* 0x004fc8000f8e3cff */
[----:B------:R-:W-:-:S04]  /*3ef0*/  SHF.L.U32 R0, R2, 0x1f, RZ ;  /* 0x0000001f02007819 */ /* 0x000fc800000006ff */
[----:B------:R-:W2:Y:S02]  /*3f00*/  SYNCS.PHASECHK.TRANS64 P0, [UR7+0x1e0], R0 ;  /* 0x0001e000ff0075a7 */ /* 0x000ea40008001007 */
[----:B-12---:R-:W-:Y:S05]  /*3f10*/  @P0 EXIT ;  /* 0x000000000000094d */ /* 0x006fea0003800000 */
[----:B------:R-:W-:Y:S02]  /*3f20*/  SHF.L.U32 R2, R2, 0x1f, RZ ;  /* 0x0000001f02027819 */ /* 0x000fe400000006ff */
[----:B------:R-:W-:-:S07]  /*3f30*/  MOV R0, UR7 ;  /* 0x0000000700007c02 */ /* 0x000fce0008000f00 */
.L_x_78:
[----:B-1----:R1:W2:Y:S02]  /*3f40*/  SYNCS.PHASECHK.TRANS64.TRYWAIT P0, [R0+URZ+0x1e0], R2 ;  /* 0x0001e002000075a7 */ /* 0x0022a400080011ff */
[----:B--2---:R-:W-:Y:S05]  /*3f50*/  @!P0 NANOSLEEP.SYNCS 0x989680 ;  /* 0x009896800000895d */ /* 0x004fea0003900000 */
[----:B------:R-:W2:Y:S02]  /*3f60*/  @!P0 SYNCS.PHASECHK.TRANS64 P0, [R0+URZ+0x1e0], R2 ;  /* 0x0001e002000085a7 */ /* 0x000ea400080010ff */
[----:B--2---:R-:W-:Y:S05]  /*3f70*/  @P0 EXIT ;  /* 0x000000000000094d */ /* 0x004fea0003800000 */
[----:B------:R-:W-:Y:S05]  /*3f80*/  BRA `(.L_x_78) ;  /* 0xfffffffc00ec7947 */ /* 0x000fea000383ffff */
.L_x_71:
[----:B------:R-:W-:Y:S05]  /*3f90*/  BRA.U UP4, `(.L_x_79) ;  /* 0x0000000d049c7547 */ /* 0x000fea000b800000 */
[----:B------:R-:W-:Y:S01]  /*3fa0*/  UMOV UR4, 0x40 ;  /* 0x0000004000047882 */ /* 0x000fe20000000000 */
[----:B------:R-:W-:Y:S01]  /*3fb0*/  NOP ;  /* 0x0000000000007918 */ /* 0x000fe20000000000 */
[----:B------:R-:W-:Y:S01]  /*3fc0*/  ULEA UR5, UR48, UR4, 0x18 ;  /* 0x0000000430057291 */ /* 0x000fe2000f8ec0ff */
[----:B------:R-:W-:Y:S02]  /*3fd0*/  UMOV UR6, 0x400 ;  /* 0x0000040000067882 */ /* 0x000fe40000000000 */
[----:B------:R-:W-:-:S06]  /*3fe0*/  ULEA UR6, UR48, UR6, 0x18 ;  /* 0x0000000630067291 */ /* 0x000fcc000f8ec0ff */
[----:B------:R-:W2:Y:S02]  /*3ff0*/  LDS.U8 R0, [UR5+0x1c] ;  /* 0x00001c05ff007984 */ /* 0x000ea40008000000 */
[----:B--2---:R-:W-:-:S13]  /*4000*/  ISETP.NE.AND P0, PT, R0, RZ, PT ;  /* 0x000000ff0000720c */ /* 0x004fda0003f05270 */
[----:B------:R-:W-:Y:S05]  /*4010*/  @P0 BRA `(.L_x_80) ;  /* 0x0000000000580947 */ /* 0x000fea0003800000 */
[----:B------:R-:W-:-:S13]  /*4020*/  ELECT P0, URZ, PT ;  /* 0x0000000000ff782f */ /* 0x000fda0003800000 */
[----:B------:R-:W-:Y:S05]  /*4030*/  @!P0 BRA `(.L_x_81) ;  /* 0x0000000000608947 */ /* 0x000fea0003800000 */
[----:B------:R-:W-:Y:S01]  /*4040*/  UMOV UR4, 0x10 ;  /* 0x0000001000047882 */ /* 0x000fe20000000000 */
[----:B------:R-:W-:Y:S01]  /*4050*/  HFMA2 R0, -RZ, RZ, 0, 5.9604644775390625e-08 ;  /* 0x00000001ff007431 */ /* 0x000fe200000001ff */
[----:B------:R-:W-:-:S03]  /*4060*/  MOV R3, 0xffff ;  /* 0x0000ffff00037802 */ /* 0x000fc60000000f00 */
[----:B------:R-:W-:Y:S04]  /*4070*/  DEPBAR.LE SB2, 0x36 ;  /* 0x0000ad800000791a */ /* 0x000fe80000000000 */
[----:B------:R-:W2:Y:S02]  /*4080*/  UTCATOMSWS.FIND_AND_SET.ALIGN UP0, UR4, UR4 ;  /* 0x00000004000475e3 */ /* 0x000ea40008000800 */
[----:B--2---:R-:W-:Y:S01]  /*4090*/  MOV R4, UR4 ;  /* 0x0000000400047c02 */ /* 0x004fe20008000f00 */
[----:B------:R-:W-:Y:S06]  /*40a0*/  BRA.U UP0, `(.L_x_82) ;  /* 0x0000000100187547 */ /* 0x000fec000b800000 */
.L_x_83:
[----:B------:R-:W-:Y:S05]  /*40b0*/  NANOSLEEP 0x64 ;  /* 0x000000640000795d */ /* 0x000fea0003800000 */
[----:B------:R-:W-:-:S05]  /*40c0*/  UMOV UR4, 0x10 ;  /* 0x0000001000047882 */ /* 0x000fca0000000000 */
[----:B------:R-:W-:Y:S04]  /*40d0*/  DEPBAR.LE SB2, 0x36 ;  /* 0x0000ad800000791a */ /* 0x000fe80000000000 */
[----:B------:R-:W2:Y:S02]  /*40e0*/  UTCATOMSWS.FIND_AND_SET.ALIGN UP0, UR4, UR4 ;  /* 0x00000004000475e3 */ /* 0x000ea40008000800 */
[----:B--2---:R-:W-:Y:S01]  /*40f0*/  MOV R4, UR4 ;  /* 0x0000000400047c02 */ /* 0x004fe20008000f00 */
[----:B------:R-:W-:Y:S05]  /*4100*/  BRA.U !UP0, `(.L_x_83) ;  /* 0xfffffffd08e87547 */ /* 0x000fea000b83ffff */
.L_x_82:
[-C--:B------:R-:W-:Y:S02]  /*4110*/  SHF.L.U32 R3, R3, R4.reuse, RZ ;  /* 0x0000000403037219 */ /* 0x080fe400000006ff */
[----:B------:R-:W-:Y:S01]  /*4120*/  SHF.L.U32 R0, R0, R4, RZ ;  /* 0x0000000400007219 */ /* 0x000fe200000006ff */
[----:B------:R-:W-:Y:S02]  /*4130*/  IMAD.SHL.U32 R4, R4, 0x20, RZ ;  /* 0x0000002004047824 */ /* 0x000fe400078e00ff */
[----:B------:R2:W-:Y:S04]  /*4140*/  ATOMS.OR RZ, [UR5+0x14], R3 ;  /* 0x00001403ffff798c */ /* 0x0005e8000b000005 */
[----:B------:R2:W-:Y:S04]  /*4150*/  ATOMS.OR RZ, [UR5+0x18], R0 ;  /* 0x00001800ffff798c */ /* 0x0005e8000b000005 */
[----:B------:R2:W-:Y:S01]  /*4160*/  STS [UR6+0x280], R4 ;  /* 0x00028004ff007988 */ /* 0x0005e20008000806 */
[----:B------:R-:W-:Y:S05]  /*4170*/  BRA `(.L_x_81) ;  /* 0x0000000000107947 */ /* 0x000fea0003800000 */
.L_x_80:
[----:B------:R-:W-:Y:S02]  /*4180*/  MOV R0, 0xffffffff ;  /* 0xffffffff00007802 */ /* 0x000fe40000000f00 */
[----:B------:R-:W-:-:S03]  /*4190*/  MOV R4, 0x41c0 ;  /* 0x000041c000047802 */ /* 0x000fc60000000f00 */
[----:B------:R2:W-:Y:S04]  /*41a0*/  STS [UR6+0x280], R0 ;  /* 0x00028000ff007988 */ /* 0x0005e80008000806 */
[----:B-12--5:R-:W-:Y:S05]  /*41b0*/  CALL.REL.NOINC `($__internal_1_$__cuda_sm10x_tcgen05_guardrail_trap_phase_invalid_during_alloc) ;  /* 0x0000004800007944 */ /* 0x026fea0003c00000 */
.L_x_81:
[----:B------:R-:W-:Y:S05]  /*41c0*/  WARPSYNC.ALL ;  /* 0x0000000000007948 */ /* 0x000fea0003800000 */
[----:B------:R-:W3:Y:S01]  /*41d0*/  S2UR UR4, SR_CgaCtaId ;  /* 0x00000000000479c3 */ /* 0x000ee20000008800 */
[----:B------:R-:W-:Y:S01]  /*41e0*/  UMOV UR17, 0x400 ;  /* 0x0000040000117882 */ /* 0x000fe20000000000 */
[----:B------:R-:W-:-:S06]  /*41f0*/  NOP ;  /* 0x0000000000007918 */ /* 0x000fcc0000000000 */
[----:B------:R-:W-:Y:S06]  /*4200*/  BAR.ARV 0x6, 0xa0 ;  /* 0x0182800000007b1d */ /* 0x000fec0000002000 */
[----:B------:R-:W4:Y:S01]  /*4210*/  LDCU UR5, c[0x0][0x38c] ;  /* 0x00007180ff0577ac */ /* 0x000f220008000800 */
[----:B------:R-:W-:Y:S01]  /*4220*/  LOP3.LUT R2, R2, 0xffff, RZ, 0xc0, !PT ;  /* 0x0000ffff02027812 */ /* 0x000fe200078ec0ff */
[----:B------:R-:W-:Y:S01]  /*4230*/  IMAD.MOV.U32 R11, RZ, RZ, 0x1 ;  /* 0x00000001ff0b7424 */ /* 0x000fe200078e00ff */
[----:B------:R-:W-:Y:S01]  /*4240*/  CS2R R8, SRZ ;  /* 0x0000000000087805 */ /* 0x000fe2000001ff00 */
[----:B------:R-:W1:Y:S01]  /*4250*/  LDCU UR8, c[0x0][0x38c] ;  /* 0x00007180ff0877ac */ /* 0x000e620008000800 */
[----:B------:R-:W-:Y:S01]  /*4260*/  R2UR UR19, R2 ;  /* 0x00000000021372ca */ /* 0x000fe200000e0000 */
[----:B------:R-:W-:Y:S01]  /*4270*/  IMAD.MOV.U32 R10, RZ, RZ, RZ ;  /* 0x000000ffff0a7224 */ /* 0x000fe200078e00ff */
[----:B------:R-:W-:Y:S01]  /*4280*/  UMOV UR22, URZ ;  /* 0x000000ff00167c82 */ /* 0x000fe20008000000 */
[----:B------:R-:W-:Y:S01]  /*4290*/  UMOV UR14, URZ ;  /* 0x000000ff000e7c82 */ /* 0x000fe20008000000 */
[----:B---3--:R-:W-:Y:S01]  /*42a0*/  ULEA UR17, UR4, UR17, 0x18 ;  /* 0x0000001104117291 */ /* 0x008fe2000f8ec0ff */
[----:B------:R-:W-:Y:S01]  /*42b0*/  UMOV UR26, 0x0 ;  /* 0x00000000001a7882 */ /* 0x000fe20000000000 */
[----:B------:R-:W-:-:S02]  /*42c0*/  UMOV UR27, 0x4100490 ;  /* 0x04100490001b7882 */ /* 0x000fc40000000000 */
[----:B------:R-:W-:Y:S02]  /*42d0*/  UIADD3 UR6, UPT, UPT, UR17, 0x2600, URZ ;  /* 0x0000260011067890 */ /* 0x000fe4000fffe0ff */
[----:B------:R-:W-:Y:S02]  /*42e0*/  UIADD3 UR7, UPT, UPT, UR17, 0x1d600, URZ ;  /* 0x0001d60011077890 */ /* 0x000fe4000fffe0ff */
[----:B----4-:R-:W-:Y:S01]  /*42f0*/  UIADD3 UR5, UPT, UPT, UR5, 0x3f, URZ ;  /* 0x0000003f05057890 */ /* 0x010fe2000fffe0ff */
[----:B--2---:R-:W2:Y:S01]  /*4300*/  LDS R0, [UR17+0x280] ;  /* 0x00028011ff007984 */ /* 0x004ea20008000800 */
[----:B------:R-:W-:Y:S02]  /*4310*/  USHF.R.U32.HI UR6, URZ, 0x4, UR6 ;  /* 0x00000004ff067899 */ /* 0x000fe40008011606 */
[----:B------:R-:W-:Y:S02]  /*4320*/  USHF.R.S32.HI UR4, URZ, 0x1f, UR5 ;  /* 0x0000001fff047899 */ /* 0x000fe40008011405 */
[----:B------:R-:W-:-:S02]  /*4330*/  ULOP3.LUT UR6, UR6, 0x3fff, URZ, 0xc0, !UPT ;  /* 0x00003fff06067892 */ /* 0x000fc4000f8ec0ff */
[----:B------:R-:W-:Y:S02]  /*4340*/  ULEA.HI UR4, UR4, UR5, URZ, 0x6 ;  /* 0x0000000504047291 */ /* 0x000fe4000f8f30ff */
[----:B------:R-:W-:Y:S02]  /*4350*/  USHF.R.U32.HI UR5, URZ, 0x4, UR7 ;  /* 0x00000004ff057899 */ /* 0x000fe40008011607 */
[----:B------:R-:W-:Y:S02]  /*4360*/  USHF.R.S32.HI UR28, URZ, 0x6, UR4 ;  /* 0x00000006ff1c7899 */ /* 0x000fe40008011404 */
[----:B------:R-:W-:Y:S02]  /*4370*/  ULOP3.LUT UR5, UR5, 0x3fff, URZ, 0xc0, !UPT ;  /* 0x00003fff05057892 */ /* 0x000fe4000f8ec0ff */
[----:B------:R-:W-:Y:S02]  /*4380*/  UISETP.LT.AND UP0, UPT, UR28, 0x1, UPT ;  /* 0x000000011c00788c */ /* 0x000fe4000bf01270 */
[----:B------:R-:W-:-:S02]  /*4390*/  ULOP3.LUT UR20, UR6, 0x10000, URZ, 0xfc, !UPT ;  /* 0x0001000006147892 */ /* 0x000fc4000f8efcff */
[----:B------:R-:W-:Y:S02]  /*43a0*/  USEL UR29, UR28, 0x1, !UP0 ;  /* 0x000000011c1d7887 */ /* 0x000fe4000c000000 */
[----:B------:R-:W-:Y:S02]  /*43b0*/  ULOP3.LUT UR21, UR5, 0x10000, URZ, 0xfc, !UPT ;  /* 0x0001000005157892 */ /* 0x000fe4000f8efcff */
[----:B------:R-:W-:Y:S02]  /*43c0*/  UIADD3 UR29, UPT, UPT, -UR29, URZ, URZ ;  /* 0x000000ff1d1d7290 */ /* 0x000fe4000fffe1ff */
[----:B-1----:R-:W-:Y:S01]  /*43d0*/  UISETP.GE.AND UP4, UPT, UR8, 0x1, UPT ;  /* 0x000000010800788c */ /* 0x002fe2000bf86270 */
[----:B------:R-:W-:Y:S01]  /*43e0*/  UMOV UR24, 0x0 ;  /* 0x0000000000187882 */ /* 0x000fe20000000000 */
[----:B------:R-:W-:Y:S01]  /*43f0*/  UMOV UR25, 0x4100490 ;  /* 0x0410049000197882 */ /* 0x000fe20000000000 */
[----:B--2---:R-:W-:-:S15]  /*4400*/  R2UR UR30, R0 ;  /* 0x00000000001e72ca */ /* 0x004fde00000e0000 */
.L_x_90:
[----:B------:R-:W-:Y:S02]  /*4410*/  LEA R0, R10, UR17, 0x3 ;  /* 0x000000110a007c11 */ /* 0x000fe4000f8e18ff */
[----:B------:R-:W-:Y:S02]  /*4420*/  SHF.L.U32 R2, R9, 0x1f, RZ ;  /* 0x0000001f09027819 */ /* 0x000fe400000006ff */
[----:B------:R-:W-:Y:S01]  /*4430*/  PLOP3.LUT P0, PT, PT, PT, UP4, 0x80, 0x8 ;  /* 0x000000000008781c */ /* 0x000fe20003f0f048 */
[----:B------:R-:W-:Y:S01]  /*4440*/  VIADD R3, R0, 0x1e0 ;  /* 0x000001e000037836 */ /* 0x000fe20000000000 */
[----:B-1----:R-:W1:Y:S02]  /*4450*/  SYNCS.PHASECHK.TRANS64.TRYWAIT P1, [R0+URZ+0x1d0], R2 ;  /* 0x0001d002000075a7 */ /* 0x002e6400080211ff */
[----:B-1-3--:R-:W-:Y:S09]  /*4460*/  @!P1 BRA `(.L_x_84) ;  /* 0x0000004000209947 */ /* 0x00aff20003800000 */
.L_x_187:
[----:B------:R-:W-:Y:S01]  /*4470*/  LEA R4, R10, UR17, 0x4 ;  /* 0x000000110a047c11 */ /* 0x000fe2000f8e20ff */
[----:B------:R-:W-:Y:S01]  /*4480*/  @UP4 ULEA UR4, UR14, UR17, 0x3 ;  /* 0x000000110e044291 */ /* 0x000fe2000f8e18ff */
[----:B------:R-:W-:Y:S01]  /*4490*/  PLOP3.LUT P2, PT, PT, PT, PT, 0x80, 0x8 ;  /* 0x000000000008781c */ /* 0x000fe20003f4f070 */
[----:B------:R-:W-:Y:S01]  /*44a0*/  ULEA UR23, UR22, UR17, 0x3 ;  /* 0x0000001116177291 */ /* 0x000fe2000f8e18ff */
[----:B------:R-:W-:Y:S02]  /*44b0*/  PRMT R3, RZ, 0x654, R3 ;  /* 0x00000654ff037816 */ /* 0x000fe40000000003 */
[----:B------:R-:W2:Y:S01]  /*44c0*/  LDS.128 R4, [R4+0x260] ;  /* 0x0002600004047984 */ /* 0x000ea20000000c00 */
[----:B-1----:R-:W-:Y:S02]  /*44d0*/  @P0 SHF.L.U32 R2, R8, 0x1f, RZ ;  /* 0x0000001f08020819 */ /* 0x002fe400000006ff */
[----:B------:R-:W-:Y:S01]  /*44e0*/  SHF.L.U32 R0, R11, 0x1f, RZ ;  /* 0x0000001f0b007819 */ /* 0x000fe200000006ff */
[----:B------:R-:W-:Y:S01]  /*44f0*/  @!PT LDS RZ, [RZ] ;  /* 0x00000000fffff984 */ /* 0x000fe20000000800 */
[----:B------:R-:W-:Y:S01]  /*4500*/  @!PT LDS RZ, [RZ] ;  /* 0x00000000fffff984 */ /* 0x000fe20000000800 */
[----:B------:R-:W-:Y:S01]  /*4510*/  @!PT LDS RZ, [RZ] ;  /* 0x00000000fffff984 */ /* 0x000fe20000000800 */
[----:B------:R-:W-:Y:S01]  /*4520*/  @!PT LDS RZ, [RZ] ;  /* 0x00000000fffff984 */ /* 0x000fe20000000800 */
[----:B------:R1:W-:Y:S06]  /*4530*/  MEMBAR.ALL.CTA ;  /* 0x0000000000007992 */ /* 0x0003ec0000008000 */
[----:B-1----:R-:W1:Y:S02]  /*4540*/  FENCE.VIEW.ASYNC.S ;  /* 0x00000000000073c6 */ /* 0x002e640000000000 */
[----:B-1----:R1:W-:Y:S01]  /*4550*/  SYNCS.ARRIVE.TRANS64.RED.A1T0 RZ, [R3+URZ], RZ ;  /* 0x000000ff03ff79a7 */ /* 0x0023e200081004ff */
[----:B------:R1:W3:Y:S01]  /*4560*/  @P0 SYNCS.PHASECHK.TRANS64.TRYWAIT P2, [UR4], R2 ;  /* 0x00000002ff0005a7 */ /* 0x0002e20008041104 */
[----:B------:R-:W-:Y:S01]  /*4570*/  ULEA.HI UR4, UR22, UR22, URZ, 0x1 ;  /* 0x0000001616047291 */ /* 0x000fe2000f8f08ff */
[----:B--2---:R-:W-:-:S03]  /*4580*/  LOP3.LUT P1, RZ, R6, 0x1, RZ, 0xc0, !PT ;  /* 0x0000000106ff7812 */ /* 0x004fc6000782c0ff */
[----:B------:R-:W-:Y:S02]  /*4590*/  USHF.L.U32 UR18, UR4, 0x5, URZ ;  /* 0x0000000504127899 */ /* 0x000fe400080006ff */
[----:B------:R-:W-:Y:S02]  /*45a0*/  ULOP3.LUT UR4, UR4, 0xffe, URZ, 0xc0, !UPT ;  /* 0x00000ffe04047892 */ /* 0x000fe4000f8ec0ff */
[----:B------:R-:W-:Y:S02]  /*45b0*/  ULOP3.LUT UR18, UR18, 0xffffffc0, URZ, 0xc0, !UPT ;  /* 0xffffffc012127892 */ /* 0x000fe4000f8ec0ff */
[----:B------:R-:W-:Y:S02]  /*45c0*/  UIADD3 UR4, UPT, UPT, -UR4, UR22, URZ ;  /* 0x0000001604047290 */ /* 0x000fe4000fffe1ff */
[----:B------:R-:W-:Y:S01]  /*45d0*/  UIADD3 UR18, UPT, UPT, UR30, UR18, URZ ;  /* 0x000000121e127290 */ /* 0x000fe2000fffe0ff */
[----:B------:R-:W2:Y:S03]  /*45e0*/  SYNCS.PHASECHK.TRANS64.TRYWAIT P0, [UR23+0x210], R0 ;  /* 0x00021000ff0075a7 */ /* 0x000ea60008001117 */
[----:B------:R-:W-:Y:S01]  /*45f0*/  ULEA UR18, UR4, UR18, 0x14 ;  /* 0x0000001204127291 */ /* 0x000fe2000f8ea0ff */
[----:B-123--:R-:W-:Y:S11]  /*4600*/  @!P0 BRA `(.L_x_85) ;  /* 0x0000003c00cc8947 */ /* 0x00eff60003800000 */
.L_x_189:
[----:B------:R-:W-:Y:S01]  /*4610*/  IADD3 R10, PT, PT, R10, 0x1, RZ ;  /* 0x000000010a0a7810 */ /* 0x000fe20007ffe0ff */
[----:B------:R-:W-:Y:S06]  /*4620*/  BRA.U !UP4, `(.L_x_86) ;  /* 0x000000010c987547 */ /* 0x000fec000b800000 */
[----:B------:R-:W-:Y:S01]  /*4630*/  UPLOP3.LUT UP2, UPT, UPT, UPT, UPT, 0x40, 0x4 ;  /* 0x000000000004789c */ /* 0x000fe20003f4e870 */
[----:B------:R-:W-:Y:S01]  /*4640*/  UMOV UR16, UR29 ;  /* 0x0000001d00107c82 */ /* 0x000fe20008000000 */
[----:B------:R-:W-:Y:S01]  /*4650*/  UMOV UR15, UR28 ;  /* 0x0000001c000f7c82 */ /* 0x000fe20008000000 */
[----:B------:R-:W-:-:S08]  /*4660*/  UMOV UR6, UR14 ;  /* 0x0000000e00067c82 */ /* 0x000fd00008000000 */
.L_x_89:
[----:B------:R-:W-:Y:S02]  /*4670*/  UIADD3 UR16, UPT, UPT, UR16, 0x1, URZ ;  /* 0x0000000110107890 */ /* 0x000fe4000fffe0ff */
[----:B--2---:R-:W-:Y:S02]  /*4680*/  ULEA UR5, UR6, UR17, 0x3 ;  /* 0x0000001106057291 */ /* 0x004fe4000f8e18ff */
[----:B------:R-:W-:Y:S01]  /*4690*/  UISETP.NE.AND UP3, UPT, UR16, URZ, UPT ;  /* 0x000000ff1000728c */ /* 0x000fe2000bf65270 */
[----:B---3--:R-:W-:Y:S10]  /*46a0*/  @P2 BRA `(.L_x_87) ;  /* 0x00000000000c2947 */ /* 0x008ff40003800000 */
[----:B-1----:R-:W-:Y:S04]  /*46b0*/  SHF.L.U32 R2, R8, 0x1f, RZ ;  /* 0x0000001f08027819 */ /* 0x002fe800000006ff */
[----:B------:R-:W1:Y:S02]  /*46c0*/  SYNCS.PHASECHK.TRANS64.TRYWAIT P0, [UR5], R2 ;  /* 0x00000002ff0075a7 */ /* 0x000e640008001105 */
[----:B-1----:R-:W-:Y:S05]  /*46d0*/  @!P0 BRA `(.L_x_88) ;  /* 0x0000003c00b08947 */ /* 0x002fea0003800000 */
.L_x_87:
[----:B------:R-:W-:Y:S01]  /*46e0*/  UISETP.NE.AND UP0, UPT, UR15, 0x1, UPT ;  /* 0x000000010f00788c */ /* 0x000fe2000bf05270 */
[----:B------:R-:W-:Y:S01]  /*46f0*/  PLOP3.LUT P2, PT, PT, PT, PT, 0x80, 0x8 ;  /* 0x000000000008781c */ /* 0x000fe20003f4f070 */
[----:B------:R-:W-:Y:S02]  /*4700*/  UIADD3 UR4, UPT, UPT, UR6, 0x1, URZ ;  /* 0x0000000106047890 */ /* 0x000fe4000fffe0ff */
[----:B------:R-:W-:Y:S02]  /*4710*/  ULEA UR12, UR6, UR21, 0x8 ;  /* 0x00000015060c7291 */ /* 0x000fe4000f8e40ff */
[----:B------:R-:W-:Y:S01]  /*4720*/  UISETP.NE.AND UP1, UPT, UR4, 0x1b, UPT ;  /* 0x0000001b0400788c */ /* 0x000fe2000bf25270 */
[----:B------:R-:W-:Y:S01]  /*4730*/  PLOP3.LUT P0, PT, PT, PT, UP0, 0x80, 0x8 ;  /* 0x000000000008781c */ /* 0x000fe20003f0f008 */
[----:B------:R-:W-:Y:S02]  /*4740*/  UIADD3 UR10, UPT, UPT, UR12, 0x2, URZ ;  /* 0x000000020c0a7890 */ /* 0x000fe4000fffe0ff */
[----:B------:R-:W-:Y:S02]  /*4750*/  USEL UR7, URZ, 0x1, UP1 ;  /* 0x00000001ff077887 */ /* 0x000fe40008800000 */
[----:B------:R-:W-:Y:S02]  /*4760*/  USEL UR14, UR4, URZ, UP1 ;  /* 0x000000ff040e7287 */ /* 0x000fe40008800000 */
[----:B------:R-:W-:Y:S02]  /*4770*/  UIADD3 UR15, UPT, UPT, UR15, -0x1, URZ ;  /* 0xffffffff0f0f7890 */ /* 0x000fe4000fffe0ff */
[----:B------:R-:W-:Y:S01]  /*4780*/  @UP0 ULEA UR4, UR14, UR17, 0x3 ;  /* 0x000000110e040291 */ /* 0x000fe2000f8e18ff */
[----:B------:R-:W-:Y:S01]  /*4790*/  LOP3.LUT R8, R8, UR7, RZ, 0x3c, !PT ;  /* 0x0000000708087c12 */ /* 0x000fe2000f8e3cff */
[----:B------:R-:W-:Y:S01]  /*47a0*/  UIADD3 UR7, UPT, UPT, UR5, 0xd8, URZ ;  /* 0x000000d805077890 */ /* 0x000fe2000fffe0ff */
[----:B------:R-:W-:Y:S02]  /*47b0*/  UMOV UR13, 0x80004020 ;  /* 0x80004020000d7882 */ /* 0x000fe40000000000 */
[----:B-1----:R-:W-:Y:S01]  /*47c0*/  @P0 SHF.L.U32 R0, R8, 0x1f, RZ ;  /* 0x0000001f08000819 */ /* 0x002fe200000006ff */
[----:B------:R-:W-:Y:S01]  /*47d0*/  UMOV UR5, 0x80004020 ;  /* 0x8000402000057882 */ /* 0x000fe20000000000 */
[----:B------:R-:W-:Y:S01]  /*47e0*/  UMOV UR11, 0x80004020 ;  /* 0x80004020000b7882 */ /* 0x000fe20000000000 */
[----:B------:R-:W-:Y:S01]  /*47f0*/  UMOV UR9, 0x80004020 ;  /* 0x8000402000097882 */ /* 0x000fe20000000000 */
[----:B------:R2:W3:Y:S01]  /*4800*/  @P0 SYNCS.PHASECHK.TRANS64.TRYWAIT P2, [UR4], R0 ;  /* 0x00000000ff0005a7 */ /* 0x0004e20008041104 */
[----:B------:R-:W-:Y:S03]  /*4810*/  ULEA UR4, UR6, UR20, 0x8 ;  /* 0x0000001406047291 */ /* 0x000fe6000f8e40ff */
[----:B------:R-:W-:Y:S01]  /*4820*/  UMOV UR6, UR14 ;  /* 0x0000000e00067c82 */ /* 0x000fe20008000000 */
[----:B------:R-:W-:Y:S05]  /*4830*/  UIADD3 UR8, UPT, UPT, UR4, 0x2, URZ ;  /* 0x0000000204087890 */ /* 0x000fea000fffe0ff */
[----:B------:R2:W-:Y:S01]  /*4840*/  UTCQMMA gdesc[UR4], gdesc[UR12], tmem[UR18], tmem[UR26], idesc[UR27], UP2 ;  /* 0x00ff1a0c040075ea */ /* 0x0005e20009000312 */
[----:B------:R-:W-:Y:S03]  /*4850*/  UPLOP3.LUT UP2, UPT, UPT, UPT, UPT, 0x80, 0x8 ;  /* 0x000000000008789c */ /* 0x000fe60003f4f070 */
[----:B------:R2:W-:Y:S01]  /*4860*/  UTCQMMA gdesc[UR8], gdesc[UR10], tmem[UR18], tmem[UR24], idesc[UR25], UPT ;  /* 0x00ff180a080075ea */ /* 0x0005e2000b800312 */
[----:B------:R2:W-:Y:S01]  /*4870*/  UTCBAR.MULTICAST [UR7], URZ, UR19 ;  /* 0x000000ff070073e9 */ /* 0x0005e20008000813 */
[----:B------:R-:W-:Y:S06]  /*4880*/  BRA.U UP3, `(.L_x_89) ;  /* 0xfffffffd03787547 */ /* 0x000fec000b83ffff */
.L_x_86:
[----:B--2---:R-:W-:Y:S01]  /*4890*/  UIADD3 UR4, UPT, UPT, UR22, 0x1, URZ ;  /* 0x0000000116047890 */ /* 0x004fe2000fffe0ff */
[C---:B------:R-:W-:Y:S01]  /*48a0*/  ISETP.NE.AND P0, PT, R10.reuse, 0x2, PT ;  /* 0x000000020a00780c */ /* 0x040fe20003f05270 */
[----:B------:R-:W-:Y:S02]  /*48b0*/  UIADD3 UR5, UPT, UPT, UR23, 0x1f0, URZ ;  /* 0x000001f017057890 */ /* 0x000fe4000fffe0ff */
[----:B------:R-:W-:Y:S01]  /*48c0*/  UISETP.NE.AND UP0, UPT, UR4, 0x4, UPT ;  /* 0x000000040400788c */ /* 0x000fe2000bf05270 */
[----:B-1----:R-:W-:Y:S02]  /*48d0*/  SEL R0, RZ, 0x1, P0 ;  /* 0x00000001ff007807 */ /* 0x002fe40000000000 */
[----:B------:R-:W-:Y:S01]  /*48e0*/  SEL R10, R10, RZ, P0 ;  /* 0x000000ff0a0a7207 */ /* 0x000fe20000000000 */
[----:B------:R-:W-:Y:S01]  /*48f0*/  USEL UR6, URZ, 0x1, UP0 ;  /* 0x00000001ff067887 */ /* 0x000fe20008000000 */
[----:B------:R-:W-:Y:S01]  /*4900*/  LOP3.LUT R9, R9, R0, RZ, 0x3c, !PT ;  /* 0x0000000009097212 */ /* 0x000fe200078e3cff */
[----:B------:R-:W-:Y:S01]  /*4910*/  USEL UR22, UR4, URZ, UP0 ;  /* 0x000000ff04167287 */ /* 0x000fe20008000000 */
[----:B------:R1:W-:Y:S03]  /*4920*/  UTCBAR [UR5], URZ ;  /* 0x000000ff050073e9 */ /* 0x0003e600080000ff */
[----:B------:R-:W-:Y:S01]  /*4930*/  LOP3.LUT R11, R11, UR6, RZ, 0x3c, !PT ;  /* 0x000000060b0b7c12 */ /* 0x000fe2000f8e3cff */
[----:B------:R-:W-:Y:S07]  /*4940*/  @P1 BRA `(.L_x_90) ;  /* 0xfffffff800b01947 */ /* 0x000fee000383ffff */
[----:B------:R-:W2:Y:S01]  /*4950*/  S2UR UR8, SR_CgaCtaId ;  /* 0x00000000000879c3 */ /* 0x000ea20000008800 */
[----:B------:R-:W-:Y:S01]  /*4960*/  ELECT P0, URZ, PT ;  /* 0x0000000000ff782f */ /* 0x000fe20003800000 */
[----:B------:R-:W-:Y:S01]  /*4970*/  IMAD.MOV.U32 R0, RZ, RZ, 0x1 ;  /* 0x00000001ff007424 */ /* 0x000fe200078e00ff */
[----:B------:R-:W-:Y:S01]  /*4980*/  UIADD3 UR17, UPT, UPT, UR17, 0x210, URZ ;  /* 0x0000021011117890 */ /* 0x000fe2000fffe0ff */
[----:B------:R-:W-:Y:S01]  /*4990*/  SHF.L.U32 R2, R11, 0x1f, RZ ;  /* 0x0000001f0b027819 */ /* 0x000fe200000006ff */
[----:B------:R-:W-:-:S03]  /*49a0*/  UMOV UR4, 0x40 ;  /* 0x0000004000047882 */ /* 0x000fc60000000000 */
[----:B------:R-:W-:Y:S01]  /*49b0*/  UVIRTCOUNT.DEALLOC.SMPOOL 0x80 ;  /* 0x000000800000784c */ /* 0x000fe20000000000 */
[----:B--2---:R-:W-:Y:S02]  /*49c0*/  ULEA UR8, UR8, UR4, 0x18 ;  /* 0x0000000408087291 */ /* 0x004fe4000f8ec0ff */
[----:B------:R-:W-:-:S07]  /*49d0*/  ULEA UR4, UR22, UR17, 0x3 ;  /* 0x0000001116047291 */ /* 0x000fce000f8e18ff */
[----:B------:R2:W-:Y:S02]  /*49e0*/  @P0 STS.U8 [UR8+0x1c], R0 ;  /* 0x00001c00ff000988 */ /* 0x0005e40008000008 */
[----:B------:R-:W4:Y:S02]  /*49f0*/  SYNCS.PHASECHK.TRANS64.TRYWAIT P0, [UR4], R2 ;  /* 0x00000002ff0075a7 */ /* 0x000f240008001104 */
[----:B--2-4-:R-:W-:Y:S05]  /*4a00*/  @!P0 BRA `(.L_x_91) ;  /* 0x0000003800fc8947 */ /* 0x014fea0003800000 */
.L_x_192:
[----:B------:R-:W-:-:S04]  /*4a10*/  UIADD3 UR4, UPT, UPT, UR22, 0x1, URZ ;  /* 0x0000000116047890 */ /* 0x000fc8000fffe0ff */
[----:B------:R-:W-:-:S04]  /*4a20*/  UISETP.NE.AND UP0, UPT, UR4, 0x4, UPT ;  /* 0x000000040400788c */ /* 0x000fc8000bf05270 */
[----:B------:R-:W-:Y:S02]  /*4a30*/  USEL UR6, URZ, 0x1, UP0 ;  /* 0x00000001ff067887 */ /* 0x000fe40008000000 */
[----:B------:R-:W-:-:S04]  /*4a40*/  USEL UR4, UR4, URZ, UP0 ;  /* 0x000000ff04047287 */ /* 0x000fc80008000000 */
[----:B-1----:R-:W-:Y:S01]  /*4a50*/  ULEA UR5, UR4, UR17, 0x3 ;  /* 0x0000001104057291 */ /* 0x002fe2000f8e18ff */
[----:B--2---:R-:W-:-:S04]  /*4a60*/  LOP3.LUT R2, R11, UR6, RZ, 0x3c, !PT ;  /* 0x000000060b027c12 */ /* 0x004fc8000f8e3cff */
[----:B------:R-:W-:-:S04]  /*4a70*/  SHF.L.U32 R3, R2, 0x1f, RZ ;  /* 0x0000001f02037819 */ /* 0x000fc800000006ff */
[----:B------:R-:W1:Y:S02]  /*4a80*/  SYNCS.PHASECHK.TRANS64.TRYWAIT P0, [UR5], R3 ;  /* 0x00000003ff0075a7 */ /* 0x000e640008001105 */
[----:B-1----:R-:W-:Y:S05]  /*4a90*/  @!P0 BRA `(.L_x_92) ;  /* 0x0000003800f08947 */ /* 0x002fea0003800000 */
.L_x_194:
        /* <DEDUP_REMOVED lines=9> */
.L_x_196:
[----:B------:R-:W-:-:S04]  /*4b30*/  UIADD3 UR4, UPT, UPT, UR4, 0x1, URZ ;  /* 0x0000000104047890 */ /* 0x000fc8000fffe0ff */
[----:B------:R-:W-:-:S04]  /*4b40*/  UISETP.NE.AND UP0, UPT, UR4, 0x4, UPT ;  /* 0x000000040400788c */ /* 0x000fc8000bf05270 */
[----:B------:R-:W-:Y:S02]  /*4b50*/  USEL UR5, URZ, 0x1, UP0 ;  /* 0x00000001ff057887 */ /* 0x000fe40008000000 */
[----:B------:R-:W-:-:S04]  /*4b60*/  USEL UR4, UR4, URZ, UP0 ;  /* 0x000000ff04047287 */ /* 0x000fc80008000000 */
[----:B------:R-:W-:Y:S01]  /*4b70*/  ULEA UR4, UR4, UR17, 0x3 ;  /* 0x0000001104047291 */ /* 0x000fe2000f8e18ff */
[----:B------:R-:W-:-:S04]  /*4b80*/  LOP3.LUT R2, R2, UR5, RZ, 0x3c, !PT ;  /* 0x0000000502027c12 */ /* 0x000fc8000f8e3cff */
[----:B------:R-:W-:-:S04]  /*4b90*/  SHF.L.U32 R2, R2, 0x1f, RZ ;  /* 0x0000001f02027819 */ /* 0x000fc800000006ff */
[----:B------:R-:W2:Y:S02]  /*4ba0*/  SYNCS.PHASECHK.TRANS64.TRYWAIT P0, [UR4], R2 ;  /* 0x00000002ff0075a7 */ /* 0x000ea40008001104 */
[----:B--2---:R-:W-:Y:S05]  /*4bb0*/  @!P0 BRA `(.L_x_94) ;  /* 0x0000003800d88947 */ /* 0x004fea0003800000 */
.L_x_198:
[----:B------:R-:W-:Y:S01]  /*4bc0*/  NOP ;  /* 0x0000000000007918 */ /* 0x000fe20000000000 */
[----:B-1----:R-:W1:Y:S01]  /*4bd0*/  LDS R0, [UR8+0x14] ;  /* 0x00001408ff007984 */ /* 0x002e620008000800 */
[----:B------:R-:W-:Y:S01]  /*4be0*/  ULOP3.LUT UR4, UR30, 0xffff, URZ, 0xc0, !UPT ;  /* 0x0000ffff1e047892 */ /* 0x000fe2000f8ec0ff */
[----:B------:R-:W-:Y:S01]  /*4bf0*/  UMOV UR5, 0xffff ;  /* 0x0000ffff00057882 */ /* 0x000fe20000000000 */
[----:B------:R-:W-:Y:S02]  /*4c00*/  UMOV UR6, 0x1 ;  /* 0x0000000100067882 */ /* 0x000fe40000000000 */
[----:B------:R-:W-:-:S04]  /*4c10*/  USHF.R.U32.HI UR4, URZ, 0x5, UR4 ;  /* 0x00000005ff047899 */ /* 0x000fc80008011604 */
[----:B------:R-:W-:Y:S02]  /*4c20*/  USHF.L.U32 UR5, UR5, UR4, URZ ;  /* 0x0000000405057299 */ /* 0x000fe400080006ff */
[----:B------:R-:W-:-:S04]  /*4c30*/  USHF.L.U32 UR4, UR6, UR4, URZ ;  /* 0x0000000406047299 */ /* 0x000fc800080006ff */
[----:B-1----:R-:W-:-:S04]  /*4c40*/  LOP3.LUT R0, R0, UR5, RZ, 0xc0, !PT ;  /* 0x0000000500007c12 */ /* 0x002fc8000f8ec0ff */
[----:B------:R-:W-:-:S13]  /*4c50*/  ISETP.NE.AND P0, PT, R0, UR5, PT ;  /* 0x0000000500007c0c */ /* 0x000fda000bf05270 */
[----:B------:R-:W-:Y:S05]  /*4c60*/  @P0 BRA `(.L_x_95) ;  /* 0x0000000000580947 */ /* 0x000fea0003800000 */
[----:B------:R-:W1:Y:S02]  /*4c70*/  LDS R0, [UR8+0x18] ;  /* 0x00001808ff007984 */ /* 0x000e640008000800 */
[----:B-1----:R-:W-:-:S04]  /*4c80*/  LOP3.LUT R0, R0, UR4, RZ, 0xc0, !PT ;  /* 0x0000000400007c12 */ /* 0x002fc8000f8ec0ff */
[----:B------:R-:W-:-:S13]  /*4c90*/  ISETP.NE.AND P0, PT, R0, UR4, PT ;  /* 0x0000000400007c0c */ /* 0x000fda000bf05270 */
[----:B------:R-:W-:Y:S05]  /*4ca0*/  @P0 BRA `(.L_x_96) ;  /* 0x00000000003c0947 */ /* 0x000fea0003800000 */
[----:B------:R-:W1:Y:S01]  /*4cb0*/  S2R R2, SR_LANEID ;  /* 0x0000000000027919 */ /* 0x000e620000000000 */
[----:B------:R-:W-:-:S06]  /*4cc0*/  ULOP3.LUT UR5, URZ, UR5, URZ, 0x33, !UPT ;  /* 0x00000005ff057292 */ /* 0x000fcc000f8e33ff */
[----:B------:R-:W-:-:S04]  /*4cd0*/  IMAD.U32 R0, RZ, RZ, UR5 ;  /* 0x00000005ff007e24 */ /* 0x000fc8000f8e00ff */
[----:B------:R2:W4:Y:S02]  /*4ce0*/  REDUX UR7, R0 ;  /* 0x00000000000773c4 */ /* 0x0005240000000000 */
[----:B------:R1:W-:Y:S01]  /*4cf0*/  UTCATOMSWS.AND URZ, UR5 ;  /* 0x0000000500ff79e3 */ /* 0x0003e20008000000 */
[----:B--2---:R-:W-:Y:S01]  /*4d00*/  LOP3.LUT R0, RZ, UR4, RZ, 0x33, !PT ;  /* 0x00000004ff007c12 */ /* 0x004fe2000f8e33ff */
[----:B------:R-:W-:Y:S02]  /*4d10*/  VOTEU.ANY UR4, UPT, PT ;  /* 0x0000000000047886 */ /* 0x000fe400038e0100 */
[----:B------:R-:W-:Y:S02]  /*4d20*/  UFLO.U32 UR4, UR4 ;  /* 0x00000004000472bd */ /* 0x000fe400080e0000 */
[----:B------:R-:W2:Y:S04]  /*4d30*/  REDUX UR6, R0 ;  /* 0x00000000000673c4 */ /* 0x000ea80000000000 */
[----:B-1----:R-:W-:-:S02]  /*4d40*/  ISETP.EQ.U32.AND P0, PT, R2, UR4, PT ;  /* 0x0000000402007c0c */ /* 0x002fc4000bf02070 */
[----:B----4-:R-:W-:-:S11]  /*4d50*/  MOV R2, UR7 ;  /* 0x0000000700027c02 */ /* 0x010fd60008000f00 */
[----:B------:R1:W-:Y:S01]  /*4d60*/  @P0 ATOMS.AND RZ, [UR8+0x14], R2 ;  /* 0x00001402ffff098c */ /* 0x0003e2000a800008 */
[----:B--2---:R-:W-:-:S05]  /*4d70*/  IMAD.U32 R0, RZ, RZ, UR6 ;  /* 0x00000006ff007e24 */ /* 0x004fca000f8e00ff */
[----:B------:R1:W-:Y:S01]  /*4d80*/  @P0 ATOMS.AND RZ, [UR8+0x18], R0 ;  /* 0x00001800ffff098c */ /* 0x0003e2000a800008 */
[----:B------:R-:W-:Y:S05]  /*4d90*/  BRA `(.L_x_97) ;  /* 0x0000000000147947 */ /* 0x000fea0003800000 */
.L_x_96:
[----:B------:R-:W-:Y:S02]  /*4da0*/  MOV R2, 0x4dc0 ;  /* 0x00004dc000027802 */ /* 0x000fe40000000f00 */
[----:B---3-5:R-:W-:Y:S05]  /*4db0*/  CALL.REL.NOINC `($__internal_0_$__cuda_sm10x_tcgen05_guardrail_trap_col_being_dealloced_not_returned_by_alloc) ;  /* 0x0000003800f47944 */ /* 0x028fea0003c00000 */
[----:B------:R-:W-:Y:S05]  /*4dc0*/  BRA `(.L_x_97) ;  /* 0x0000000000087947 */ /* 0x000fea0003800000 */
.L_x_95:
[----:B------:R-:W-:Y:S02]  /*4dd0*/  MOV R2, 0x4df0 ;  /* 0x00004df000027802 */ /* 0x000fe40000000f00 */
[----:B---3-5:R-:W-:Y:S05]  /*4de0*/  CALL.REL.NOINC `($__internal_2_$__cuda_sm10x_tcgen05_guardrail_trap_unallocated_columns_being_dealloced) ;  /* 0x0000003c00007944 */ /* 0x028fea0003c00000 */
.L_x_97:
[----:B------:R-:W-:Y:S01]  /*4df0*/  NOP ;  /* 0x0000000000007918 */ /* 0x000fe20000000000 */
[----:B------:R-:W-:Y:S05]  /*4e00*/  EXIT ;  /* 0x000000000000794d */ /* 0x000fea0003800000 */
.L_x_79:
[----:B------:R-:W-:-:S09]  /*4e10*/  UISETP.NE.OR UP0, UPT, UR22, 0x3, !UP3 ;  /* 0x000000031600788c */ /* 0x000fd2000df05670 */
[----:B------:R-:W-:Y:S05]  /*4e20*/  BRA.U UP0, `(.L_x_98) ;  /* 0x0000000d00087547 */ /* 0x000fea000b800000 */
[----:B------:R-:W2:Y:S01]  /*4e30*/  LDCU UR26, c[0x0][0x370] ;  /* 0x00006e00ff1a77ac */ /* 0x000ea20008000800 */
[----:B------:R-:W3:Y:S01]  /*4e40*/  LDC.64 R16, c[0x0][0x348] ;  /* 0x0000d200ff107b82 */ /* 0x000ee20000000a00 */
[----:B------:R-:W-:Y:S02]  /*4e50*/  HFMA2 R13, -RZ, RZ, 0, 0 ;  /* 0x00000000ff0d7431 */ /* 0x000fe400000001ff */
[----:B------:R-:W-:Y:S01]  /*4e60*/  IMAD.MOV.U32 R15, RZ, RZ, 0x1 ;  /* 0x00000001ff0f7424 */ /* 0x000fe200078e00ff */
[----:B------:R-:W2:Y:S01]  /*4e70*/  LDCU.128 UR28, c[0x0][0xb10] ;  /* 0x00016200ff1c77ac */ /* 0x000ea20008000c00 */
[----:B------:R-:W-:Y:S01]  /*4e80*/  IMAD.MOV.U32 R14, RZ, RZ, RZ ;  /* 0x000000ffff0e7224 */ /* 0x000fe200078e00ff */
[----:B------:R-:W-:Y:S01]  /*4e90*/  MOV R12, 0x1000 ;  /* 0x00001000000c7802 */ /* 0x000fe20000000f00 */
[----:B------:R-:W4:Y:S01]  /*4ea0*/  LDCU UR25, c[0x0][0x374] ;  /* 0x00006e80ff1977ac */ /* 0x000f220008000800 */
[----:B------:R-:W1:Y:S01]  /*4eb0*/  LDC.64 R2, c[0x0][0x888] ;  /* 0x00022200ff027b82 */ /* 0x000e620000000a00 */
[----:B------:R-:W4:Y:S01]  /*4ec0*/  LDCU UR16, c[0x0][0xb0c] ;  /* 0x00016180ff1077ac */ /* 0x000f220008000800 */
[----:B------:R-:W3:Y:S06]  /*4ed0*/  LDCU UR35, c[0x0][0xb20] ;  /* 0x00016400ff2377ac */ /* 0x000eec0008000800 */
[----:B------:R-:W1:Y:S01]  /*4ee0*/  LDC.64 R4, c[0x0][0x890] ;  /* 0x00022400ff047b82 */ /* 0x000e620000000a00 */
[----:B------:R-:W3:Y:S01]  /*4ef0*/  LDCU UR4, c[0x0][0xb30] ;  /* 0x00016600ff0477ac */ /* 0x000ee20008000800 */
[----:B------:R-:W-:Y:S01]  /*4f00*/  UMOV UR17, 0x400 ;  /* 0x0000040000117882 */ /* 0x000fe20000000000 */
[----:B--2---:R-:W-:-:S02]  /*4f10*/  UIMAD.WIDE.U32 UR32, UR26, UR28, URZ ;  /* 0x0000001c1a2072a5 */ /* 0x004fc4000f8e00ff */
[----:B----4-:R-:W-:Y:S02]  /*4f20*/  UIMAD.WIDE.U32 UR6, UR25, UR31, URZ ;  /* 0x0000001f190672a5 */ /* 0x010fe4000f8e00ff */
[----:B------:R-:W-:Y:S02]  /*4f30*/  ULEA UR17, UR48, UR17, 0x18 ;  /* 0x0000001130117291 */ /* 0x000fe4000f8ec0ff */
[----:B------:R-:W-:Y:S02]  /*4f40*/  UPLOP3.LUT UP3, UPT, UPT, UPT, UPT, 0x40, 0x4 ;  /* 0x000000000004789c */ /* 0x000fe40003f6e870 */
[----:B------:R-:W-:Y:S01]  /*4f50*/  UIADD3 UR5, UPT, UPT, UR17, 0x1b0, URZ ;  /* 0x000001b011057890 */ /* 0x000fe2000fffe0ff */
[----:B------:R-:W-:Y:S01]  /*4f60*/  UMOV UR32, UR33 ;  /* 0x0000002100207c82 */ /* 0x000fe20008000000 */
[----:B------:R-:W-:Y:S01]  /*4f70*/  UMOV UR27, UR7 ;  /* 0x00000007001b7c82 */ /* 0x000fe20008000000 */
[----:B------:R-:W-:Y:S02]  /*4f80*/  UISETP.GE.AND UP0, UPT, UR40, 0x1, UPT ;  /* 0x000000012800788c */ /* 0x000fe4000bf06270 */
[----:B------:R-:W-:Y:S01]  /*4f90*/  UISETP.NE.AND UP4, UPT, UR40, 0x1, UPT ;  /* 0x000000012800788c */ /* 0x000fe2000bf85270 */
[----:B------:R-:W2:Y:S01]  /*4fa0*/  LDCU.64 UR14, c[0x0][0xb28] ;  /* 0x00016500ff0e77ac */ /* 0x000ea20008000a00 */
[----:B------:R-:W-:-:S02]  /*4fb0*/  UISETP.NE.AND UP6, UPT, UR16, 0x1, UPT ;  /* 0x000000011000788c */ /* 0x000fc4000bfc5270 */
[----:B------:R-:W-:Y:S02]  /*4fc0*/  UISETP.NE.AND UP5, UPT, UR30, 0x1, UPT ;  /* 0x000000011e00788c */ /* 0x000fe4000bfa5270 */
[----:B------:R-:W-:Y:S02]  /*4fd0*/  UPRMT UR48, UR48, 0x654, UR5 ;  /* 0x0000065430307896 */ /* 0x000fe40008000005 */
[----:B------:R-:W-:Y:S02]  /*4fe0*/  USHF.R.U32.HI UR32, URZ, UR29, UR32 ;  /* 0x0000001dff207299 */ /* 0x000fe40008011620 */
[----:B---3--:R-:W-:Y:S02]  /*4ff0*/  USHF.R.U32.HI UR27, URZ, UR35, UR27 ;  /* 0x00000023ff1b7299 */ /* 0x008fe4000801161b */
[----:B------:R-:W-:-:S11]  /*5000*/  UISETP.NE.AND UP2, UPT, UR4, 0x1, UPT ;  /* 0x000000010400788c */ /* 0x000fd6000bf45270 */
.L_x_106:
[C---:B------:R-:W-:Y:S02]  /*5010*/  LEA R7, R14.reuse, UR17, 0x3 ;  /* 0x000000110e077c11 */ /* 0x040fe4000f8e18ff */
[----:B------:R-:W-:Y:S02]  /*5020*/  SHF.L.U32 R0, R13, 0x1f, RZ ;  /* 0x0000001f0d007819 */ /* 0x000fe400000006ff */
[----:B------:R-:W-:Y:S02]  /*5030*/  LEA R8, R14, UR17, 0x4 ;  /* 0x000000110e087c11 */ /* 0x000fe4000f8e20ff */
[----:B---3--:R-:W3:Y:S02]  /*5040*/  SYNCS.PHASECHK.TRANS64.TRYWAIT P0, [R7+URZ+0x1d0], R0 ;  /* 0x0001d000070075a7 */ /* 0x008ee400080011ff */
[----:B---3--:R-:W-:Y:S05]  /*5050*/  @!P0 BRA `(.L_x_99) ;  /* 0x0000003400c88947 */ /* 0x008fea0003800000 */
.L_x_199:
[----:B------:R-:W4:Y:S01]  /*5060*/  LDS.128 R8, [R8+0x260] ;  /* 0x0002600008087984 */ /* 0x000f220000000c00 */
[----:B------:R-:W-:Y:S01]  /*5070*/  UISETP.GE.AND UP0, UPT, UR40, 0x1, UPT ;  /* 0x000000012800788c */ /* 0x000fe2000bf06270 */
[----:B------:R-:W-:Y:S01]  /*5080*/  @!PT LDS RZ, [RZ] ;  /* 0x00000000fffff984 */ /* 0x000fe20000000800 */
[----:B------:R-:W-:Y:S01]  /*5090*/  @!PT LDS RZ, [RZ] ;  /* 0x00000000fffff984 */ /* 0x000fe20000000800 */
[----:B------:R-:W-:Y:S01]  /*50a0*/  @!PT LDS RZ, [RZ] ;  /* 0x00000000fffff984 */ /* 0x000fe20000000800 */
[----:B------:R-:W-:Y:S01]  /*50b0*/  @!PT LDS RZ, [RZ] ;  /* 0x00000000fffff984 */ /* 0x000fe20000000800 */
[----:B------:R1:W-:Y:S06]  /*50c0*/  MEMBAR.ALL.CTA ;  /* 0x0000000000007992 */ /* 0x0003ec0000008000 */
[----:B-1----:R-:W1:Y:S01]  /*50d0*/  FENCE.VIEW.ASYNC.S ;  /* 0x00000000000073c6 */ /* 0x002e620000000000 */
[----:B----4-:R-:W-:Y:S11]  /*50e0*/  LOP3.LUT P0, RZ, R10, 0x1, RZ, 0xc0, !PT ;  /* 0x000000010aff7812 */ /* 0x010ff6000780c0ff */
[----:B------:R-:W-:Y:S02]  /*50f0*/  @!UPT UIADD3 URZ, UPT, UPT, URZ, URZ, URZ ;  /* 0x000000fffffff290 */ /* 0x000fe4000fffe0ff */
[----:B-1----:R-:W-:Y:S01]  /*5100*/  VOTEU.ANY UP1, P0 ;  /* 0x0000000000ff7886 */ /* 0x002fe20000020100 */
[----:B------:R-:W-:Y:S11]  /*5110*/  PLOP3.LUT P0, PT, PT, PT, UP1, 0x80, 0x8 ;  /* 0x000000000008781c */ /* 0x000ff60003f0f018 */
[----:B------:R-:W-:Y:S02]  /*5120*/  @!UPT UIADD3 URZ, UPT, UPT, URZ, URZ, URZ ;  /* 0x000000fffffff290 */ /* 0x000fe4000fffe0ff */
[----:B---3--:R-:W-:Y:S02]  /*5130*/  @P0 SHF.R.U32.HI R0, RZ, 0x10, R9 ;  /* 0x00000010ff000819 */ /* 0x008fe40000011609 */
[----:B------:R-:W-:Y:S02]  /*5140*/  @P0 MOV R6, R8 ;  /* 0x0000000800060202 */ /* 0x000fe40000000f00 */
[----:B------:R-:W-:Y:S01]  /*5150*/  @P0 R2UR UR4, R0 ;  /* 0x00000000000402ca */ /* 0x000fe200000e0000 */
[----:B------:R-:W-:Y:S01]  /*5160*/  VIADD R0, R7, 0x1e0 ;  /* 0x000001e007007836 */ /* 0x000fe20000000000 */
[----:B------:R-:W-:Y:S02]  /*5170*/  @P0 LOP3.LUT R8, R9, 0xffff, RZ, 0xc0, !PT ;  /* 0x0000ffff09080812 */ /* 0x000fe400078ec0ff */
[----:B------:R-:W-:Y:S02]  /*5180*/  @P0 R2UR UR6, R6 ;  /* 0x00000000060602ca */ /* 0x000fe400000e0000 */
[----:B------:R-:W-:Y:S02]  /*5190*/  PRMT R0, RZ, 0x654, R0 ;  /* 0x00000654ff007816 */ /* 0x000fe40000000000 */
[----:B------:R-:W-:Y:S02]  /*51a0*/  @P0 R2UR UR5, R8 ;  /* 0x00000000080502ca */ /* 0x000fe400000e0000 */
[----:B------:R1:W-:Y:S03]  /*51b0*/  SYNCS.ARRIVE.TRANS64.RED.A1T0 RZ, [R0+URZ], RZ ;  /* 0x000000ff00ff79a7 */ /* 0x0003e600081004ff */
[----:B------:R-:W-:Y:S04]  /*51c0*/  @UP1 UMOV UR24, UR4 ;  /* 0x0000000400181c82 */ /* 0x000fe80008000000 */
[----:B------:R-:W-:Y:S04]  /*51d0*/  @UP1 UMOV UR13, UR6 ;  /* 0x00000006000d1c82 */ /* 0x000fe80008000000 */
[----:B------:R-:W-:Y:S01]  /*51e0*/  @UP1 UMOV UR7, UR5 ;  /* 0x0000000500071c82 */ /* 0x000fe20008000000 */
[----:B------:R-:W-:Y:S05]  /*51f0*/  BRA.U !UP0, `(.L_x_100) ;  /* 0x0000000108a47547 */ /* 0x000fea000b800000 */
[----:B------:R-:W-:Y:S02]  /*5200*/  UIMAD.WIDE.U32 UR10, UR7, UR31, URZ ;  /* 0x0000001f070a72a5 */ /* 0x000fe4000f8e00ff */
[----:B------:R-:W-:Y:S02]  /*5210*/  UIMAD.WIDE.U32 UR18, UR13, UR28, URZ ;  /* 0x0000001c0d1272a5 */ /* 0x000fe4000f8e00ff */
[----:B------:R-:W-:Y:S02]  /*5220*/  USEL UR4, UR25, UR27, !UP5 ;  /* 0x0000001b19047287 */ /* 0x000fe4000e800000 */
[----:B------:R-:W-:Y:S02]  /*5230*/  USEL UR8, UR26, UR32, !UP6 ;  /* 0x000000201a087287 */ /* 0x000fe4000f000000 */
[----:B--2---:R-:W-:Y:S02]  /*5240*/  UIMAD.WIDE.U32 UR20, UR4, UR14, URZ ;  /* 0x0000000e041472a5 */ /* 0x004fe4000f8e00ff */
[----:B------:R-:W-:Y:S01]  /*5250*/  UIMAD.WIDE.U32 UR22, UR8, UR14, URZ ;  /* 0x0000000e081672a5 */ /* 0x000fe2000f8e00ff */
[----:B------:R-:W-:Y:S02]  /*5260*/  UMOV UR5, UR11 ;  /* 0x0000000b00057c82 */ /* 0x000fe40008000000 */
[----:B------:R-:W-:Y:S03]  /*5270*/  USHF.R.U32.HI UR6, URZ, UR35, UR5 ;  /* 0x00000023ff067299 */ /* 0x000fe60008011605 */
[----:B------:R-:W-:Y:S01]  /*5280*/  UMOV UR5, UR19 ;  /* 0x0000001300057c82 */ /* 0x000fe20008000000 */
[----:B------:R-:W-:Y:S02]  /*5290*/  USEL UR6, UR7, UR6, !UP5 ;  /* 0x0000000607067287 */ /* 0x000fe4000e800000 */
[----:B------:R-:W-:Y:S02]  /*52a0*/  USHF.R.U32.HI UR9, URZ, UR29, UR5 ;  /* 0x0000001dff097299 */ /* 0x000fe40008011605 */
[----:B------:R-:W-:Y:S01]  /*52b0*/  UIMAD.WIDE.U32 UR10, UR6, UR14, URZ ;  /* 0x0000000e060a72a5 */ /* 0x000fe2000f8e00ff */
[----:B------:R-:W-:Y:S02]  /*52c0*/  UMOV UR5, UR21 ;  /* 0x0000001500057c82 */ /* 0x000fe40008000000 */
[----:B------:R-:W-:Y:S03]  /*52d0*/  @UP4 USHF.R.U32.HI UR4, URZ, UR15, UR5 ;  /* 0x0000000fff044299 */ /* 0x000fe60008011605 */
[----:B------:R-:W-:Y:S01]  /*52e0*/  UMOV UR5, UR23 ;  /* 0x0000001700057c82 */ /* 0x000fe20008000000 */
[----:B------:R-:W-:Y:S02]  /*52f0*/  UIMAD UR4, UR40, UR4, URZ ;  /* 0x00000004280472a4 */ /* 0x000fe4000f8e02ff */
[----:B------:R-:W-:Y:S02]  /*5300*/  @UP4 USHF.R.U32.HI UR8, URZ, UR15, UR5 ;  /* 0x0000000fff084299 */ /* 0x000fe40008011605 */
[----:B------:R-:W-:Y:S02]  /*5310*/  USEL UR5, UR13, UR9, !UP6 ;  /* 0x000000090d057287 */ /* 0x000fe4000f000000 */
[----:B------:R-:W-:Y:S02]  /*5320*/  UIMAD UR9, UR40, UR8, URZ ;  /* 0x00000008280972a4 */ /* 0x000fe4000f8e02ff */
[----:B------:R-:W-:Y:S03]  /*5330*/  UISETP.GE.AND UP0, UPT, UR6, UR4, UPT ;  /* 0x000000040600728c */ /* 0x000fe6000bf06270 */
[----:B------:R-:W-:Y:S01]  /*5340*/  UMOV UR4, UR11 ;  /* 0x0000000b00047c82 */ /* 0x000fe20008000000 */
[----:B------:R-:W-:Y:S02]  /*5350*/  UISETP.GE.OR UP0, UPT, UR5, UR9, UP0 ;  /* 0x000000090500728c */ /* 0x000fe40008706670 */
[----:B------:R-:W-:Y:S02]  /*5360*/  USHF.R.U32.HI UR4, URZ, UR15, UR4 ;  /* 0x0000000fff047299 */ /* 0x000fe40008011604 */
[----:B------:R-:W-:Y:S02]  /*5370*/  UIMAD.WIDE.U32 UR10, UR5, UR14, URZ ;  /* 0x0000000e050a72a5 */ /* 0x000fe4000f8e00ff */
[----:B------:R-:W-:Y:S04]  /*5380*/  USEL UR12, UR6, UR4, !UP4 ;  /* 0x00000004060c7287 */ /* 0x000fe8000e000000 */
[----:B------:R-:W-:Y:S01]  /*5390*/  UIADD3 UR9, UPT, UPT, -UR12, URZ, URZ ;  /* 0x000000ff0c097290 */ /* 0x000fe2000fffe1ff */
[----:B------:R-:W-:Y:S02]  /*53a0*/  @!UP0 UMOV UR4, UR11 ;  /* 0x0000000b00048c82 */ /* 0x000fe40008000000 */
[----:B------:R-:W-:Y:S02]  /*53b0*/  @!UP0 USHF.R.U32.HI UR4, URZ, UR15, UR4 ;  /* 0x0000000fff048299 */ /* 0x000fe40008011604 */
[----:B------:R-:W-:Y:S02]  /*53c0*/  UIMAD UR9, UR40, UR9, UR6 ;  /* 0x00000009280972a4 */ /* 0x000fe4000f8e0206 */
[----:B------:R-:W-:Y:S04]  /*53d0*/  @!UP0 USEL UR4, UR5, UR4, !UP4 ;  /* 0x0000000405048287 */ /* 0x000fe8000e000000 */
[----:B------:R-:W-:Y:S02]  /*53e0*/  @!UP0 UIMAD UR9, UR8, UR9, UR4 ;  /* 0x00000009080982a4 */ /* 0x000fe4000f8e0204 */
[----:B------:R-:W-:Y:S02]  /*53f0*/  @!UP0 UIADD3 UR10, UPT, UPT, UR12, -UR4, URZ ;  /* 0x800000040c0a8290 */ /* 0x000fe4000fffe0ff */
[----:B------:R-:W-:Y:S02]  /*5400*/  UIADD3 UR4, UPT, UPT, -UR5, URZ, URZ ;  /* 0x000000ff05047290 */ /* 0x000fe4000fffe1ff */
[----:B------:R-:W-:Y:S02]  /*5410*/  UIADD3 UR8, UPT, UPT, -UR6, URZ, URZ ;  /* 0x000000ff06087290 */ /* 0x000fe4000fffe1ff */
[----:B------:R-:W-:Y:S02]  /*5420*/  @!UP0 UIMAD UR6, UR10, UR40, UR5 ;  /* 0x000000280a0682a4 */ /* 0x000fe4000f8e0205 */
[----:B------:R-:W-:Y:S02]  /*5430*/  UIMAD UR13, UR16, UR4, UR13 ;  /* 0x00000004100d72a4 */ /* 0x000fe4000f8e020d */
[----:B------:R-:W-:Y:S01]  /*5440*/  UIMAD UR7, UR30, UR8, UR7 ;  /* 0x000000081e0772a4 */ /* 0x000fe2000f8e0207 */
[----:B------:R-:W-:Y:S02]  /*5450*/  @!UP0 UMOV UR5, UR9 ;  /* 0x0000000900058c82 */ /* 0x000fe40008000000 */
[----:B------:R-:W-:Y:S02]  /*5460*/  UIMAD UR13, UR5, UR16, UR13 ;  /* 0x00000010050d72a4 */ /* 0x000fe4000f8e020d */
[----:B------:R-:W-:Y:S11]  /*5470*/  UIMAD UR7, UR6, UR30, UR7 ;  /* 0x0000001e060772a4 */ /* 0x000ff6000f8e0207 */
[----:B------:R-:W-:Y:S01]  /*5480*/  @!UPT UIADD3 URZ, UPT, UPT, URZ, URZ, URZ ;  /* 0x000000fffffff290 */ /* 0x000fe2000fffe0ff */
.L_x_100:
[----:B------:R-:W3:Y:S01]  /*5490*/  @!UP2 LDCU.128 UR20, c[0x0][0xb10] ;  /* 0x00016200ff14a7ac */ /* 0x000ee20008000c00 */
[C---:B------:R-:W-:Y:S02]  /*54a0*/  ISETP.NE.U32.AND P1, PT, R4.reuse, RZ, PT ;  /* 0x000000ff0400720c */ /* 0x040fe40003f25070 */
[----:B------:R-:W-:Y:S02]  /*54b0*/  ISETP.NE.U32.AND P0, PT, R4, RZ, PT ;  /* 0x000000ff0400720c */ /* 0x000fe40003f05070 */
[C---:B------:R-:W-:Y:S02]  /*54c0*/  ISETP.NE.AND.EX P1, PT, R5.reuse, RZ, PT, P1 ;  /* 0x000000ff0500720c */ /* 0x040fe40003f25310 */
[----:B------:R-:W-:Y:S01]  /*54d0*/  ISETP.NE.AND.EX P0, PT, R5, RZ, PT, P0 ;  /* 0x000000ff0500720c */ /* 0x000fe20003f05300 */
[----:B------:R-:W4:Y:S01]  /*54e0*/  @!UP2 LDCU UR5, c[0x0][0xb0c] ;  /* 0x00016180ff05a7ac */ /* 0x000f220008000800 */
[----:B------:R-:W-:Y:S01]  /*54f0*/  SHF.L.U32 R6, R15, 0x1f, RZ ;  /* 0x0000001f0f067819 */ /* 0x000fe200000006ff */
[----:B---3--:R-:W-:Y:S07]  /*5500*/  UIMAD.WIDE.U32 UR8, UR13, UR20, URZ ;  /* 0x000000140d0872a5 */ /* 0x008fee000f8e00ff */
[----:B------:R-:W-:Y:S01]  /*5510*/  @!UP2 UMOV UR4, UR9 ;  /* 0x000000090004ac82 */ /* 0x000fe20008000000 */
[----:B----4-:R-:W-:Y:S02]  /*5520*/  @!UP2 UISETP.NE.AND UP0, UPT, UR5, 0x1, UPT ;  /* 0x000000010500a88c */ /* 0x010fe4000bf05270 */
[----:B------:R-:W-:Y:S02]  /*5530*/  @!UP2 USHF.R.U32.HI UR4, URZ, UR21, UR4 ;  /* 0x00000015ff04a299 */ /* 0x000fe40008011604 */
[----:B------:R-:W-:Y:S02]  /*5540*/  UIMAD.WIDE.U32 UR8, UR7, UR23, URZ ;  /* 0x00000017070872a5 */ /* 0x000fe4000f8e00ff */
[----:B------:R-:W-:Y:S02]  /*5550*/  @!UP2 USEL UR10, UR13, UR4, !UP0 ;  /* 0x000000040d0aa287 */ /* 0x000fe4000c000000 */
[----:B------:R-:W-:Y:S03]  /*5560*/  @!UP2 UISETP.NE.AND UP0, UPT, UR22, 0x1, UPT ;  /* 0x000000011600a88c */ /* 0x000fe6000bf05270 */
[----:B------:R-:W-:Y:S02]  /*5570*/  @!UP2 UMOV UR6, UR9 ;  /* 0x000000090006ac82 */ /* 0x000fe40008000000 */
[----:B------:R-:W3:Y:S02]  /*5580*/  @!UP2 LDCU UR4, c[0x0][0xb20] ;  /* 0x00016400ff04a7ac */ /* 0x000ee40008000800 */
[----:B---3--:R-:W-:Y:S04]  /*5590*/  @!UP2 USHF.R.U32.HI UR6, URZ, UR4, UR6 ;  /* 0x00000004ff06a299 */ /* 0x008fe80008011606 */
[----:B------:R-:W-:Y:S04]  /*55a0*/  @!UP2 USEL UR6, UR7, UR6, !UP0 ;  /* 0x000000060706a287 */ /* 0x000fe8000c000000 */
[----:B------:R-:W-:Y:S02]  /*55b0*/  @!UP2 UIADD3 UR4, UPT, UPT, -UR10, UR6, URZ ;  /* 0x000000060a04a290 */ /* 0x000fe4000fffe1ff */
[----:B------:R-:W-:Y:S02]  /*55c0*/  @!UP2 UIADD3 UR6, UPT, UPT, UR10, -UR6, URZ ;  /* 0x800000060a06a290 */ /* 0x000fe4000fffe0ff */
[----:B------:R-:W-:Y:S02]  /*55d0*/  @!UP2 UIMAD UR13, UR4, UR5, UR13 ;  /* 0x00000005040da2a4 */ /* 0x000fe4000f8e020d */
[----:B------:R-:W-:Y:S01]  /*55e0*/  @!UP2 UIMAD UR7, UR6, UR22, UR7 ;  /* 0x000000160607a2a4 */ /* 0x000fe2000f8e0207 */
[----:B------:R-:W-:Y:S11]  /*55f0*/  BRA.U UP3, `(.L_x_101) ;  /* 0x0000000103107547 */ /* 0x000ff6000b800000 */
[----:B------:R-:W-:Y:S04]  /*5600*/  MOV R7, UR34 ;  /* 0x0000002200077c02 */ /* 0x000fe80008000f00 */
[----:B------:R-:W-:Y:S04]  /*5610*/  SHF.L.U32 R7, R7, 0x1f, RZ ;  /* 0x0000001f07077819 */ /* 0x000fe800000006ff */
[----:B------:R-:W3:Y:S02]  /*5620*/  SYNCS.PHASECHK.TRANS64.TRYWAIT P2, [UR17+0x1c8], R7 ;  /* 0x0001c807ff0075a7 */ /* 0x000ee40008041111 */
[----:B---3--:R-:W-:Y:S05]  /*5630*/  @!P2 BRA `(.L_x_102) ;  /* 0x000000300064a947 */ /* 0x008fea0003800000 */
.L_x_101:
[----:B------:R-:W-:Y:S05]  /*5640*/  @!P1 BRA `(.L_x_103) ;  /* 0x0000000000309947 */ /* 0x000fea0003800000 */
[----:B------:R-:W-:Y:S01]  /*5650*/  ISETP.NE.U32.AND P1, PT, R2, RZ, PT ;  /* 0x000000ff0200720c */ /* 0x000fe20003f25070 */
[----:B------:R-:W3:Y:S01]  /*5660*/  LDCU.64 UR4, c[0x0][0x358] ;  /* 0x00006b00ff0477ac */ /* 0x000ee20008000a00 */
[----:B------:R-:W-:Y:S02]  /*5670*/  IMAD.MOV.U32 R79, RZ, RZ, 0x1 ;  /* 0x00000001ff4f7424 */ /* 0x000fe400078e00ff */
[----:B------:R-:W-:Y:S11]  /*5680*/  ISETP.NE.AND.EX P1, PT, R3, RZ, PT, P1 ;  /* 0x000000ff0300720c */ /* 0x000ff60003f25310 */
[----:B------:R-:W-:Y:S02]  /*5690*/  @!UPT UIADD3 URZ, UPT, UPT, URZ, URZ, URZ ;  /* 0x000000fffffff290 */ /* 0x000fe4000fffe0ff */
[----:B------:R-:W4:Y:S01]  /*56a0*/  @P1 LDC.64 R8, c[0x0][0x888] ;  /* 0x00022200ff081b82 */ /* 0x000f220000000a00 */
[----:B-1----:R-:W-:Y:S04]  /*56b0*/  @P1 IMAD R0, R4, UR36, RZ ;  /* 0x0000002404001c24 */ /* 0x002fe8000f8e02ff */
[----:B----4-:R-:W-:Y:S04]  /*56c0*/  @P1 IMAD.WIDE R8, R0, 0x4, R8 ;  /* 0x0000000400081825 */ /* 0x010fe800078e0208 */
[----:B------:R-:W-:Y:S01]  /*56d0*/  HFMA2 R0, -RZ, RZ, 0, 5.9604644775390625e-08 ;  /* 0x00000001ff007431 */ /* 0x000fe200000001ff */
[----:B---3-5:R3:W5:Y:S04]  /*56e0*/  @P1 LDG.E R39, desc[UR4][R8.64] ;  /* 0x0000000408271981 */ /* 0x028768000c1e1900 */
[----:B------:R-:W-:Y:S01]  /*56f0*/  @!P1 PRMT R79, R0, 0x7610, R79 ;  /* 0x00007610004f9816 */ /* 0x000fe2000000004f */
[----:B---3--:R-:W4:Y:S06]  /*5700*/  @!P1 LDC R39, c[0x0][0x880] ;  /* 0x00022000ff279b82 */ /* 0x008f2c0000000800 */
.L_x_103:
[----:B----45:R-:W-:Y:S01]  /*5710*/  @!P0 FSETP.EQ.AND P1, PT, R39, RZ, PT ;  /* 0x000000ff2700820b */ /* 0x030fe20003f22000 */
[----:B------:R-:W-:Y:S01]  /*5720*/  @!UPT UIADD3 URZ, UPT, UPT, URZ, URZ, URZ ;  /* 0x000000fffffff290 */ /* 0x000fe2000fffe0ff */
[----:B------:R-:W-:Y:S11]  /*5730*/  @!P0 BRA `(.L_x_104) ;  /* 0x0000000000188947 */ /* 0x000ff60003800000 */
[----:B------:R-:W-:Y:S02]  /*5740*/  LOP3.LUT P0, RZ, R79, 0xff, RZ, 0xc0, !PT ;  /* 0x000000ff4fff7812 */ /* 0x000fe4000780c0ff */
[----:B------:R-:W-:Y:S04]  /*5750*/  ISETP.NE.U32.AND P1, PT, R2, RZ, PT ;  /* 0x000000ff0200720c */ /* 0x000fe80003f25070 */
[----:B------:R-:W-:Y:S04]  /*5760*/  ISETP.NE.AND.EX P1, PT, R3, RZ, PT, P1 ;  /* 0x000000ff0300720c */ /* 0x000fe80003f25310 */
[----:B------:R-:W-:Y:S03]  /*5770*/  PLOP3.LUT P1, PT, P1, PT, PT, 0x8, 0x80 ;  /* 0x000000000080781c */ /* 0x000fe60000f2e170 */
[----:B------:R-:W-:Y:S11]  /*5780*/  @P0 FSETP.EQ.AND P1, PT, R39, RZ, PT ;  /* 0x000000ff2700020b */ /* 0x000ff60003f22000 */
[----:B------:R-:W-:Y:S02]  /*5790*/  @!UPT UIADD3 URZ, UPT, UPT, URZ, URZ, URZ ;  /* 0x000000fffffff290 */ /* 0x000fe4000fffe0ff */
.L_x_104:
[----:B------:R-:W3:Y:S01]  /*57a0*/  SYNCS.PHASECHK.TRANS64.TRYWAIT P0, [UR17+0x1b8], R6 ;  /* 0x0001b806ff0075a7 */ /* 0x000ee20008001111 */
[----:B------:R-:W-:Y:S02]  /*57b0*/  ELECT P2, URZ, PT ;  /* 0x0000000000ff782f */ /* 0x000fe40003840000 */
[----:B------:R-:W-:Y:S01]  /*57c0*/  IADD3 R14, PT, PT, R14, 0x1, RZ ;  /* 0x000000010e0e7810 */ /* 0x000fe20007ffe0ff */
[----:B---3--:R-:W-:Y:S10]  /*57d0*/  @!P0 BRA `(.L_x_105) ;  /* 0x0000003000148947 */ /* 0x008ff40003800000 */
.L_x_202:
[----:B------:R-:W-:Y:S01]  /*57e0*/  PLOP3.LUT P1, PT, P1, P2, PT, 0xf2, 0x2f ;  /* 0x00000000002f781c */ /* 0x000fe20000f25e72 */
[----:B------:R-:W-:Y:S01]  /*57f0*/  UMOV UR18, 0x0 ;  /* 0x0000000000127882 */ /* 0x000fe20000000000 */
[----:B------:R-:W-:Y:S01]  /*5800*/  UMOV UR19, 0x10000000 ;  /* 0x1000000000137882 */ /* 0x000fe20000000000 */
[----:B------:R-:W-:Y:S01]  /*5810*/  UMOV UR12, UR36 ;  /* 0x00000024000c7c82 */ /* 0x000fe20008000000 */
[----:B------:R-:W-:Y:S01]  /*5820*/  LOP3.LUT R15, R15, 0x1, RZ, 0x3c, !PT ;  /* 0x000000010f0f7812 */ /* 0x000fe200078e3cff */
[----:B------:R-:W-:Y:S01]  /*5830*/  UPLOP3.LUT UP3, UPT, UPT, UPT, UPT, 0x80, 0x8 ;  /* 0x000000000008789c */ /* 0x000fe20003f6f070 */
[----:B------:R-:W-:Y:S07]  /*5840*/  UMOV UR36, UR24 ;  /* 0x0000001800247c82 */ /* 0x000fee0008000000 */
[----:B-1----:R-:W-:Y:S01]  /*5850*/  @!P1 IADD3 R6, P0, PT, R16, 0x580, RZ ;  /* 0x0000058010069810 */ /* 0x002fe20007f1e0ff */
[----:B------:R-:W-:Y:S03]  /*5860*/  VOTEU.ALL UP0, P1 ;  /* 0x0000000000ff7886 */ /* 0x000fe60000800000 */
[----:B------:R-:W-:Y:S01]  /*5870*/  @!P1 R2UR UR5, R6 ;  /* 0x00000000060592ca */ /* 0x000fe200000e0000 */
[----:B------:R-:W-:Y:S01]  /*5880*/  @!P1 IMAD.X R0, RZ, RZ, R17, P0 ;  /* 0x000000ffff009224 */ /* 0x000fe200000e0611 */
[----:B------:R-:W-:Y:S01]  /*5890*/  @!UP0 USHF.L.U32 UR10, UR45, 0x6, URZ ;  /* 0x000000062d0a8899 */ /* 0x000fe200080006ff */
[----:B------:R-:W-:Y:S01]  /*58a0*/  ISETP.NE.AND P0, PT, R14, 0x2, PT ;  /* 0x000000020e00780c */ /* 0x000fe20003f05270 */
[----:B------:R-:W-:Y:S02]  /*58b0*/  @!UP0 USHF.L.U32 UR11, UR46, 0x6, URZ ;  /* 0x000000062e0b8899 */ /* 0x000fe400080006ff */
[----:B------:R-:W-:Y:S01]  /*58c0*/  @!P1 R2UR UR4, R0 ;  /* 0x00000000000492ca */ /* 0x000fe200000e0000 */
[----:B------:R-:W-:Y:S01]  /*58d0*/  @!UP0 UIADD3 UR8, UPT, UPT, UR17, 0x400, URZ ;  /* 0x0000040011088890 */ /* 0x000fe2000fffe0ff */
[----:B------:R-:W-:Y:S01]  /*58e0*/  SEL R0, RZ, 0x1, P0 ;  /* 0x00000001ff007807 */ /* 0x000fe20000000000 */
[----:B------:R-:W-:Y:S01]  /*58f0*/  @!UP0 UIADD3 UR9, UPT, UPT, UR17, 0x1b0, URZ ;  /* 0x000001b011098890 */ /* 0x000fe2000fffe0ff */
[----:B------:R-:W-:Y:S01]  /*5900*/  SEL R14, R14, RZ, P0 ;  /* 0x000000ff0e0e7207 */ /* 0x000fe20000000000 */
[----:B------:R-:W-:Y:S01]  /*5910*/  VOTEU.ALL UP0, P1 ;  /* 0x0000000000ff7886 */ /* 0x000fe20000800000 */
[----:B------:R-:W-:Y:S01]  /*5920*/  LOP3.LUT R13, R13, R0, RZ, 0x3c, !PT ;  /* 0x000000000d0d7212 */ /* 0x000fe200078e3cff */
[----:B------:R-:W-:Y:S01]  /*5930*/  IMAD.U32 R6, RZ, RZ, UR5 ;  /* 0x00000005ff067e24 */ /* 0x000fe2000f8e00ff */
[----:B------:R-:W-:Y:S02]  /*5940*/  UIADD3 UR45, UPT, UPT, UR7, UR60, URZ ;  /* 0x0000003c072d7290 */ /* 0x000fe4000fffe0ff */
[----:B------:R-:W-:Y:S03]  /*5950*/  UIADD3 UR46, UPT, UPT, UR13, UR57, URZ ;  /* 0x000000390d2e7290 */ /* 0x000fe6000fffe0ff */
[----:B------:R-:W-:Y:S01]  /*5960*/  IMAD.U32 R7, RZ, RZ, UR4 ;  /* 0x00000004ff077e24 */ /* 0x000fe2000f8e00ff */
[----:B------:R-:W-:Y:S04]  /*5970*/  @!P1 R2UR UR4, R6 ;  /* 0x00000000060492ca */ /* 0x000fe800000e0000 */
[----:B------:R-:W-:Y:S11]  /*5980*/  @!P1 R2UR UR5, R7 ;  /* 0x00000000070592ca */ /* 0x000ff600000e0000 */
[----:B------:R-:W-:Y:S02]  /*5990*/  @!UPT UIADD3 URZ, UPT, UPT, URZ, URZ, URZ ;  /* 0x000000fffffff290 */ /* 0x000fe4000fffe0ff */
[----:B------:R3:W-:Y:S01]  /*59a0*/  @!UP0 UTMALDG.3D [UR8], [UR4], desc[UR18] ;  /* 0x00001208040085b4 */ /* 0x0007e20008011000 */
[----:B------:R3:W-:Y:S01]  /*59b0*/  @!P1 SYNCS.ARRIVE.TRANS64.RED.A0TR RZ, [UR17+0x1b0], R12 ;  /* 0x0001b00cffff99a7 */ /* 0x0007e20008300411 */
[----:B------:R-:W-:Y:S01]  /*59c0*/  SYNCS.ARRIVE.TRANS64.RED.A1T0 RZ, [UR48], RZ ;  /* 0x000000ffffff79a7 */ /* 0x000fe20008100430 */
[----:B------:R-:W-:Y:S05]  /*59d0*/  BRA.U UP1, `(.L_x_106) ;  /* 0xfffffff5018c7547 */ /* 0x000fea000b83ffff */
[----:B------:R-:W-:Y:S07]  /*59e0*/  MOV R0, UR17 ;  /* 0x0000001100007c02 */ /* 0x000fee0008000f00 */
.L_x_107:
[----:B-1----:R-:W-:-:S04]  /*59f0*/  SHF.L.U32 R2, R15, 0x1f, RZ ;  /* 0x0000001f0f027819 */ /* 0x002fc800000006ff */
[----:B------:R1:W4:Y:S03]  /*5a00*/  SYNCS.PHASECHK.TRANS64.TRYWAIT P0, [R0+URZ+0x1b8], R2 ;  /* 0x0001b802000075a7 */ /* 0x00032600080011ff */
[----:B----4-:R-:W-:Y:S05]  /*5a10*/  @!P0 NANOSLEEP.SYNCS 0x989680 ;  /* 0x009896800000895d */ /* 0x010fea0003900000 */
[----:B------:R-:W4:Y:S02]  /*5a20*/  @!P0 SYNCS.PHASECHK.TRANS64 P0, [R0+URZ+0x1b8], R2 ;  /* 0x0001b802000085a7 */ /* 0x000f2400080010ff */
[----:B--234-:R-:W-:Y:S05]  /*5a30*/  @P0 EXIT ;  /* 0x000000000000094d */ /* 0x01cfea0003800000 */
[----:B------:R-:W-:Y:S05]  /*5a40*/  BRA `(.L_x_107) ;  /* 0xfffffffc00e87947 */ /* 0x000fea000383ffff */
.L_x_98:
[----:B------:R-:W-:-:S06]  /*5a50*/  UISETP.GE.AND UP0, UPT, UR22, 0x4, UPT ;  /* 0x000000041600788c */ /* 0x000fcc000bf06270 */
[----:B------:R-:W-:-:S13]  /*5a60*/  PLOP3.LUT P0, PT, PT, PT, UP0, 0x80, 0x8 ;  /* 0x000000000008781c */ /* 0x000fda0003f0f008 */
[----:B-1----:R-:W-:Y:S05]  /*5a70*/  @!P0 EXIT ;  /* 0x000000000000894d */ /* 0x002fea0003800000 */
[----:B------:R-:W-:Y:S01]  /*5a80*/  BAR.SYNC.DEFER_BLOCKING 0x6, 0xa0 ;  /* 0x0182800000007b1d */ /* 0x000fe20000010000 */
[C---:B------:R-:W-:Y:S02]  /*5a90*/  IMAD.SHL.U32 R7, R76.reuse, 0x40, RZ ;  /* 0x000000404c077824 */ /* 0x040fe400078e00ff */
[----:B------:R-:W-:Y:S02]  /*5aa0*/  HFMA2 R81, -RZ, RZ, 0, 0 ;  /* 0x00000000ff517431 */ /* 0x000fe400000001ff */
[C---:B------:R-:W-:Y:S01]  /*5ab0*/  IMAD.SHL.U32 R4, R76.reuse, 0x20, RZ ;  /* 0x000000204c047824 */ /* 0x040fe200078e00ff */
[----:B------:R-:W-:Y:S01]  /*5ac0*/  CS2R R82, SRZ ;  /* 0x0000000000527805 */ /* 0x000fe2000001ff00 */
[----:B------:R-:W-:Y:S01]  /*5ad0*/  IMAD.SHL.U32 R6, R76, 0x2, RZ ;  /* 0x000000024c067824 */ /* 0x000fe200078e00ff */
[----:B------:R-:W-:Y:S01]  /*5ae0*/  UMOV UR44, 0x400 ;  /* 0x00000400002c7882 */ /* 0x000fe20000000000 */
[----:B------:R-:W-:Y:S01]  /*5af0*/  LOP3.LUT R5, R7, 0x180, RZ, 0xc0, !PT ;  /* 0x0000018007057812 */ /* 0x000fe200078ec0ff */
[----:B------:R-:W-:Y:S01]  /*5b00*/  ULEA UR44, UR48, UR44, 0x18 ;  /* 0x0000002c302c7291 */ /* 0x000fe2000f8ec0ff */
[----:B------:R-:W-:Y:S01]  /*5b10*/  LOP3.LUT R4, R4, 0xc00, RZ, 0xc0, !PT ;  /* 0x00000c0004047812 */ /* 0x000fe200078ec0ff */
[----:B------:R-:W1:Y:S01]  /*5b20*/  LDC.64 R72, c[0x0][0x888] ;  /* 0x00022200ff487b82 */ /* 0x000e620000000a00 */
[----:B------:R-:W-:Y:S01]  /*5b30*/  LOP3.LUT R6, R5, 0x20, R6, 0xf8, !PT ;  /* 0x0000002005067812 */ /* 0x000fe200078ef806 */
[----:B------:R-:W-:Y:S01]  /*5b40*/  IMAD.SHL.U32 R5, R76, 0x8, RZ ;  /* 0x000000084c057824 */ /* 0x000fe200078e00ff */
[----:B------:R-:W-:Y:S01]  /*5b50*/  LOP3.LUT R4, R4, 0x40, R7, 0xf8, !PT ;  /* 0x0000004004047812 */ /* 0x000fe200078ef807 */
[----:B------:R-:W-:Y:S01]  /*5b60*/  IMAD.U32 R37, R76, 0x10000, RZ ;  /* 0x000100004c257824 */ /* 0x000fe200078e00ff */
[----:B------:R-:W-:Y:S01]  /*5b70*/  UIADD3 UR4, UPT, UPT, UR44, 0x1400, URZ ;  /* 0x000014002c047890 */ /* 0x000fe2000fffe0ff */
[----:B------:R-:W-:Y:S01]  /*5b80*/  IMAD.MOV.U32 R36, RZ, RZ, RZ ;  /* 0x000000ffff247224 */ /* 0x000fe200078e00ff */
[----:B------:R-:W-:Y:S01]  /*5b90*/  LOP3.LUT R5, R6, 0x30, R5, 0x78, !PT ;  /* 0x0000003006057812 */ /* 0x000fe200078e7805 */
[----:B------:R-:W2:Y:S01]  /*5ba0*/  LDC.64 R74, c[0x0][0x890] ;  /* 0x00022400ff4a7b82 */ /* 0x000ea20000000a00 */
[----:B------:R-:W-:Y:S01]  /*5bb0*/  LOP3.LUT R4, R4, 0x200, R7, 0xf8, !PT ;  /* 0x0000020004047812 */ /* 0x000fe200078ef807 */
[----:B------:R-:W-:Y:S01]  /*5bc0*/  IMAD.MOV.U32 R84, RZ, RZ, RZ ;  /* 0x000000ffff547224 */ /* 0x000fe200078e00ff */
[----:B------:R-:W-:Y:S01]  /*5bd0*/  LOP3.LUT R37, R37, 0x600000, RZ, 0xc0, !PT ;  /* 0x0060000025257812 */ /* 0x000fe200078ec0ff */
[----:B------:R-:W-:Y:S01]  /*5be0*/  IMAD.U32 R85, RZ, RZ, UR4 ;  /* 0x00000004ff557e24 */ /* 0x000fe2000f8e00ff */
[----:B------:R-:W-:Y:S01]  /*5bf0*/  LOP3.LUT R78, R4, R5, RZ, 0xfc, !PT ;  /* 0x00000005044e7212 */ /* 0x000fe200078efcff */
[----:B------:R-:W3:Y:S01]  /*5c00*/  LDS R0, [UR44+0x280] ;  /* 0x0002802cff007984 */ /* 0x000ee20008000800 */
[----:B------:R-:W-:Y:S01]  /*5c10*/  IMAD.SHL.U32 R4, R76, 0x10, RZ ;  /* 0x000000104c047824 */ /* 0x000fe200078e00ff */
[----:B------:R-:W4:Y:S01]  /*5c20*/  LDC.64 R70, c[0x0][0x8b0] ;  /* 0x00022c00ff467b82 */ /* 0x000f220000000a00 */
[----:B------:R-:W-:Y:S01]  /*5c30*/  IADD3 R77, PT, PT, R78, UR44, RZ ;  /* 0x0000002c4e4d7c10 */ /* 0x000fe2000fffe0ff */
[----:B------:R-:W1:Y:S02]  /*5c40*/  LDCU UR50, c[0x0][0x370] ;  /* 0x00006e00ff3277ac */ /* 0x000e640008000800 */
[----:B------:R-:W-:Y:S01]  /*5c50*/  LOP3.LUT R4, R4, 0x20, RZ, 0xc0, !PT ;  /* 0x0000002004047812 */ /* 0x000fe200078ec0ff */
[----:B------:R-:W1:Y:S03]  /*5c60*/  LDCU.64 UR62, c[0x0][0x348] ;  /* 0x00006900ff3e77ac */ /* 0x000e660008000a00 */
[----:B------:R-:W1:Y:S01]  /*5c70*/  LDC.64 R68, c[0x0][0x8a8] ;  /* 0x00022a00ff447b82 */ /* 0x000e620000000a00 */
[----:B------:R-:W-:Y:S01]  /*5c80*/  IADD3 R77, PT, PT, -R4, 0x400, R77 ;  /* 0x00000400044d7810 */ /* 0x000fe20007ffe14d */
[----:B------:R-:W1:Y:S01]  /*5c90*/  LDCU UR41, c[0x0][0xb0c] ;  /* 0x00016180ff2977ac */ /* 0x000e620008000800 */
[----:B------:R-:W1:Y:S01]  /*5ca0*/  LDCU UR39, c[0x0][0xb30] ;  /* 0x00016600ff2777ac */ /* 0x000e620008000800 */
[----:B------:R-:W1:Y:S01]  /*5cb0*/  LDCU.64 UR58, c[0x0][0x888] ;  /* 0x00011100ff3a77ac */ /* 0x000e620008000a00 */
[----:B------:R-:W1:Y:S01]  /*5cc0*/  LDCU.64 UR42, c[0x0][0xb28] ;  /* 0x00016500ff2a77ac */ /* 0x000e620008000a00 */
[----:B------:R-:W1:Y:S01]  /*5cd0*/  LDCU.128 UR52, c[0x0][0xb10] ;  /* 0x00016200ff3477ac */ /* 0x000e620008000c00 */
[----:B------:R-:W1:Y:S01]  /*5ce0*/  LDCU UR49, c[0x0][0x374] ;  /* 0x00006e80ff3177ac */ /* 0x000e620008000800 */
[----:B------:R-:W-:Y:S01]  /*5cf0*/  UIADD3 UR56, UPT, UPT, UR44, 0x400, URZ ;  /* 0x000004002c387890 */ /* 0x000fe2000fffe0ff */
[----:B---3--:R-:W-:-:S11]  /*5d00*/  IMAD.IADD R37, R0, 0x1, R37 ;  /* 0x0000000100257824 */ /* 0x008fd600078e0225 */
.L_x_125:
[----:B------:R-:W-:Y:S02]  /*5d10*/  LEA R3, R81, UR44, 0x3 ;  /* 0x0000002c51037c11 */ /* 0x000fe4000f8e18ff */
[----:B------:R-:W-:Y:S02]  /*5d20*/  SHF.L.U32 R0, R83, 0x1f, RZ ;  /* 0x0000001f53007819 */ /* 0x000fe400000006ff */
[----:B-1----:R-:W-:Y:S02]  /*5d30*/  LEA R4, R81, UR44, 0x4 ;  /* 0x0000002c51047c11 */ /* 0x002fe4000f8e20ff */
[----:B------:R-:W3:Y:S02]  /*5d40*/  SYNCS.PHASECHK.TRANS64.TRYWAIT P0, [R3+URZ+0x1d0], R0 ;  /* 0x0001d000030075a7 */ /* 0x000ee400080011ff */
[----:B--23--:R-:W-:Y:S05]  /*5d50*/  @!P0 BRA `(.L_x_108) ;  /* 0x0000002800cc8947 */ /* 0x00cfea0003800000 */
.L_x_203:
[----:B------:R-:W1:Y:S01]  /*5d60*/  LDS.128 R4, [R4+0x260] ;  /* 0x0002600004047984 */ /* 0x000e620000000c00 */
[----:B------:R-:W-:Y:S01]  /*5d70*/  UISETP.GE.AND UP0, UPT, UR40, 0x1, UPT ;  /* 0x000000012800788c */ /* 0x000fe2000bf06270 */
[----:B------:R-:W-:Y:S01]  /*5d80*/  @!PT LDS RZ, [RZ] ;  /* 0x00000000fffff984 */ /* 0x000fe20000000800 */
[----:B------:R-:W-:Y:S01]  /*5d90*/  @!PT LDS RZ, [RZ] ;  /* 0x00000000fffff984 */ /* 0x000fe20000000800 */
[----:B------:R-:W-:Y:S01]  /*5da0*/  @!PT LDS RZ, [RZ] ;  /* 0x00000000fffff984 */ /* 0x000fe20000000800 */
[----:B------:R-:W-:Y:S01]  /*5db0*/  @!PT LDS RZ, [RZ] ;  /* 0x00000000fffff984 */ /* 0x000fe20000000800 */
[----:B------:R2:W-:Y:S06]  /*5dc0*/  MEMBAR.ALL.CTA ;  /* 0x0000000000007992 */ /* 0x0005ec0000008000 */
[----:B--2---:R-:W2:Y:S01]  /*5dd0*/  FENCE.VIEW.ASYNC.S ;  /* 0x00000000000073c6 */ /* 0x004ea20000000000 */
[----:B-1----:R-:W-:Y:S11]  /*5de0*/  LOP3.LUT P0, RZ, R6, 0x1, RZ, 0xc0, !PT ;  /* 0x0000000106ff7812 */ /* 0x002ff6000780c0ff */
[----:B------:R-:W-:Y:S02]  /*5df0*/  @!UPT UIADD3 URZ, UPT, UPT, URZ, URZ, URZ ;  /* 0x000000fffffff290 */ /* 0x000fe4000fffe0ff */
[----:B--2---:R-:W-:Y:S01]  /*5e00*/  VOTEU.ANY UP1, P0 ;  /* 0x0000000000ff7886 */ /* 0x004fe20000020100 */
[----:B------:R-:W-:Y:S01]  /*5e10*/  PLOP3.LUT P0, PT, PT, PT, UP1, 0x80, 0x8 ;  /* 0x000000000008781c */ /* 0x000fe20003f0f018 */
[----:B------:R-:W-:Y:S11]  /*5e20*/  UP2UR UR47, UPR, URZ, 0x2 ;  /* 0x00000002ff2f7883 */ /* 0x000ff60008000000 */
[----:B------:R-:W-:Y:S01]  /*5e30*/  @!UPT UIADD3 URZ, UPT, UPT, URZ, URZ, URZ ;  /* 0x000000fffffff290 */ /* 0x000fe2000fffe0ff */
        /* <DEDUP_REMOVED lines=13> */
[----:B------:R-:W2:Y:S01]  /*5f10*/  LDCU UR12, c[0x0][0xb20] ;  /* 0x00016400ff0c77ac */ /* 0x000ea20008000800 */
[----:B------:R-:W-:Y:S02]  /*5f20*/  UIMAD.WIDE.U32 UR4, UR49, UR55, URZ ;  /* 0x00000037310472a5 */ /* 0x000fe4000f8e00ff */
[----:B------:R-:W-:Y:S02]  /*5f30*/  UIMAD.WIDE.U32 UR6, UR50, UR52, URZ ;  /* 0x00000034320672a5 */ /* 0x000fe4000f8e00ff */
[----:B------:R-:W-:Y:S02]  /*5f40*/  UISETP.NE.AND UP0, UPT, UR54, 0x1, UPT ;  /* 0x000000013600788c */ /* 0x000fe4000bf05270 */
[----:B------:R-:W-:Y:S02]  /*5f50*/  UIMAD.WIDE.U32 UR8, UR37, UR55, URZ ;  /* 0x00000037250872a5 */ /* 0x000fe4000f8e00ff */
[----:B------:R-:W-:Y:S02]  /*5f60*/  UIMAD.WIDE.U32 UR10, UR38, UR52, URZ ;  /* 0x00000034260a72a5 */ /* 0x000fe4000f8e00ff */
[----:B------:R-:W-:Y:S02]  /*5f70*/  UISETP.NE.AND UP1, UPT, UR41, 0x1, UPT ;  /* 0x000000012900788c */ /* 0x000fe4000bf25270 */
[----:B------:R-:W-:Y:S01]  /*5f80*/  UISETP.NE.AND UP2, UPT, UR40, 0x1, UPT ;  /* 0x000000012800788c */ /* 0x000fe2000bf45270 */
[----:B------:R-:W-:Y:S02]  /*5f90*/  UMOV UR4, UR5 ;  /* 0x0000000500047c82 */ /* 0x000fe40008000000 */
[----:B--2---:R-:W-:Y:S03]  /*5fa0*/  USHF.R.U32.HI UR5, URZ, UR12, UR4 ;  /* 0x0000000cff057299 */ /* 0x004fe60008011604 */
[----:B------:R-:W-:Y:S02]  /*5fb0*/  UMOV UR4, UR7 ;  /* 0x0000000700047c82 */ /* 0x000fe40008000000 */
[----:B------:R-:W-:Y:S02]  /*5fc0*/  USHF.R.U32.HI UR7, URZ, UR53, UR4 ;  /* 0x00000035ff077299 */ /* 0x000fe40008011604 */
[----:B------:R-:W-:Y:S02]  /*5fd0*/  USEL UR4, UR49, UR5, !UP0 ;  /* 0x0000000531047287 */ /* 0x000fe4000c000000 */
[----:B------:R-:W-:Y:S01]  /*5fe0*/  USEL UR7, UR50, UR7, !UP1 ;  /* 0x0000000732077287 */ /* 0x000fe2000c800000 */
[----:B------:R-:W-:Y:S01]  /*5ff0*/  UMOV UR5, UR9 ;  /* 0x0000000900057c82 */ /* 0x000fe20008000000 */
[----:B------:R-:W-:Y:S02]  /*6000*/  UIMAD.WIDE.U32 UR8, UR4, UR42, URZ ;  /* 0x0000002a040872a5 */ /* 0x000fe4000f8e00ff */
[----:B------:R-:W-:Y:S03]  /*6010*/  USHF.R.U32.HI UR6, URZ, UR12, UR5 ;  /* 0x0000000cff067299 */ /* 0x000fe60008011605 */
[----:B------:R-:W-:Y:S01]  /*6020*/  UMOV UR5, UR11 ;  /* 0x0000000b00057c82 */ /* 0x000fe20008000000 */
[----:B------:R-:W-:Y:S02]  /*6030*/  UIMAD.WIDE.U32 UR10, UR7, UR42, URZ ;  /* 0x0000002a070a72a5 */ /* 0x000fe4000f8e00ff */
[----:B------:R-:W-:Y:S02]  /*6040*/  USHF.R.U32.HI UR12, URZ, UR53, UR5 ;  /* 0x00000035ff0c7299 */ /* 0x000fe40008011605 */
[----:B------:R-:W-:Y:S01]  /*6050*/  USEL UR6, UR37, UR6, !UP0 ;  /* 0x0000000625067287 */ /* 0x000fe2000c000000 */
[----:B------:R-:W-:Y:S02]  /*6060*/  UMOV UR5, UR9 ;  /* 0x0000000900057c82 */ /* 0x000fe40008000000 */
[----:B------:R-:W-:Y:S01]  /*6070*/  UMOV UR10, UR11 ;  /* 0x0000000b000a7c82 */ /* 0x000fe20008000000 */
[----:B------:R-:W-:Y:S02]  /*6080*/  @UP2 USHF.R.U32.HI UR4, URZ, UR43, UR5 ;  /* 0x0000002bff042299 */ /* 0x000fe40008011605 */
[----:B------:R-:W-:Y:S02]  /*6090*/  @UP2 USHF.R.U32.HI UR7, URZ, UR43, UR10 ;  /* 0x0000002bff072299 */ /* 0x000fe4000801160a */
[----:B------:R-:W-:Y:S02]  /*60a0*/  UIMAD UR4, UR40, UR4, URZ ;  /* 0x00000004280472a4 */ /* 0x000fe4000f8e02ff */
[----:B------:R-:W-:Y:S02]  /*60b0*/  UIMAD.WIDE.U32 UR10, UR6, UR42, URZ ;  /* 0x0000002a060a72a5 */ /* 0x000fe4000f8e00ff */
[----:B------:R-:W-:Y:S02]  /*60c0*/  USEL UR5, UR38, UR12, !UP1 ;  /* 0x0000000c26057287 */ /* 0x000fe4000c800000 */
[----:B------:R-:W-:Y:S02]  /*60d0*/  UIMAD UR8, UR40, UR7, URZ ;  /* 0x00000007280872a4 */ /* 0x000fe4000f8e02ff */
[----:B------:R-:W-:Y:S03]  /*60e0*/  UISETP.GE.AND UP0, UPT, UR6, UR4, UPT ;  /* 0x000000040600728c */ /* 0x000fe6000bf06270 */
[----:B------:R-:W-:Y:S01]  /*60f0*/  UMOV UR4, UR11 ;  /* 0x0000000b00047c82 */ /* 0x000fe20008000000 */
[----:B------:R-:W-:Y:S02]  /*6100*/  UISETP.GE.OR UP0, UPT, UR5, UR8, UP0 ;  /* 0x000000080500728c */ /* 0x000fe40008706670 */
[----:B------:R-:W-:Y:S02]  /*6110*/  USHF.R.U32.HI UR4, URZ, UR43, UR4 ;  /* 0x0000002bff047299 */ /* 0x000fe40008011604 */
[----:B------:R-:W-:Y:S02]  /*6120*/  UIMAD.WIDE.U32 UR8, UR5, UR42, URZ ;  /* 0x0000002a050872a5 */ /* 0x000fe4000f8e00ff */
[----:B------:R-:W-:Y:S02]  /*6130*/  USEL UR11, UR6, UR4, !UP2 ;  /* 0x00000004060b7287 */ /* 0x000fe4000d000000 */
[----:B------:R-:W-:Y:S02]  /*6140*/  UIADD3 UR8, UPT, UPT, -UR5, URZ, URZ ;  /* 0x000000ff05087290 */ /* 0x000fe4000fffe1ff */
[----:B------:R-:W-:Y:S01]  /*6150*/  UIADD3 UR10, UPT, UPT, -UR11, URZ, URZ ;  /* 0x000000ff0b0a7290 */ /* 0x000fe2000fffe1ff */
[----:B------:R-:W-:Y:S01]  /*6160*/  @!UP0 UMOV UR4, UR9 ;  /* 0x0000000900048c82 */ /* 0x000fe20008000000 */
[----:B------:R-:W-:Y:S02]  /*6170*/  UIADD3 UR9, UPT, UPT, -UR6, URZ, URZ ;  /* 0x000000ff06097290 */ /* 0x000fe4000fffe1ff */
[----:B------:R-:W-:Y:S02]  /*6180*/  @!UP0 USHF.R.U32.HI UR4, URZ, UR43, UR4 ;  /* 0x0000002bff048299 */ /* 0x000fe40008011604 */
[----:B------:R-:W-:Y:S02]  /*6190*/  UIMAD UR10, UR40, UR10, UR6 ;  /* 0x0000000a280a72a4 */ /* 0x000fe4000f8e0206 */
[----:B------:R-:W-:Y:S04]  /*61a0*/  @!UP0 USEL UR4, UR5, UR4, !UP2 ;  /* 0x0000000405048287 */ /* 0x000fe8000d000000 */
[----:B------:R-:W-:Y:S02]  /*61b0*/  @!UP0 UIMAD UR10, UR7, UR10, UR4 ;  /* 0x0000000a070a82a4 */ /* 0x000fe4000f8e0204 */
[----:B------:R-:W-:Y:S02]  /*61c0*/  @!UP0 UIADD3 UR11, UPT, UPT, UR11, -UR4, URZ ;  /* 0x800000040b0b8290 */ /* 0x000fe4000fffe0ff */
[----:B------:R-:W-:Y:S02]  /*61d0*/  UIMAD UR7, UR41, UR8, UR38 ;  /* 0x00000008290772a4 */ /* 0x000fe4000f8e0226 */
[----:B------:R-:W-:Y:S02]  /*61e0*/  @!UP0 UIMAD UR6, UR11, UR40, UR5 ;  /* 0x000000280b0682a4 */ /* 0x000fe4000f8e0205 */
[----:B------:R-:W-:Y:S01]  /*61f0*/  UIMAD UR4, UR54, UR9, UR37 ;  /* 0x00000009360472a4 */ /* 0x000fe2000f8e0225 */
[----:B------:R-:W-:Y:S02]  /*6200*/  @!UP0 UMOV UR5, UR10 ;  /* 0x0000000a00058c82 */ /* 0x000fe40008000000 */
[----:B------:R-:W-:Y:S02]  /*6210*/  UIMAD UR38, UR5, UR41, UR7 ;  /* 0x00000029052672a4 */ /* 0x000fe4000f8e0207 */
[----:B------:R-:W-:Y:S11]  /*6220*/  UIMAD UR37, UR6, UR54, UR4 ;  /* 0x00000036062572a4 */ /* 0x000ff6000f8e0204 */
[----:B------:R-:W-:Y:S01]  /*6230*/  @!UPT UIADD3 URZ, UPT, UPT, URZ, URZ, URZ ;  /* 0x000000fffffff290 */ /* 0x000fe2000fffe0ff */
.L_x_109:
[----:B------:R-:W-:Y:S01]  /*6240*/  UISETP.NE.AND UP0, UPT, UR39, 0x1, UPT ;  /* 0x000000012700788c */ /* 0x000fe2000bf05270 */
[----:B------:R-:W-:Y:S10]  /*6250*/  IADD3 R81, PT, PT, R81, 0x1, RZ ;  /* 0x0000000151517810 */ /* 0x000ff40007ffe0ff */
[----:B------:R-:W2:Y:S01]  /*6260*/  @!UP0 LDCU.128 UR12, c[0x0][0xb10] ;  /* 0x00016200ff0c87ac */ /* 0x000ea20008000c00 */
[----:B------:R-:W3:Y:S01]  /*6270*/  @!UP0 LDCU UR5, c[0x0][0xb0c] ;  /* 0x00016180ff0587ac */ /* 0x000ee20008000800 */
[----:B------:R-:W4:Y:S01]  /*6280*/  @!UP0 LDCU UR10, c[0x0][0xb20] ;  /* 0x00016400ff0a87ac */ /* 0x000f220008000800 */
[----:B--2---:R-:W-:Y:S02]  /*6290*/  UIMAD.WIDE.U32 UR8, UR38, UR12, URZ ;  /* 0x0000000c260872a5 */ /* 0x004fe4000f8e00ff */
[----:B------:R-:W-:Y:S02]  /*62a0*/  UIMAD.WIDE.U32 UR6, UR37, UR15, URZ ;  /* 0x0000000f250672a5 */ /* 0x000fe4000f8e00ff */
[----:B------:R-:W-:Y:S03]  /*62b0*/  @!UP0 UISETP.NE.AND UP1, UPT, UR14, 0x1, UPT ;  /* 0x000000010e00888c */ /* 0x000fe6000bf25270 */
[----:B------:R-:W-:Y:S01]  /*62c0*/  @!UP0 UMOV UR4, UR9 ;  /* 0x0000000900048c82 */ /* 0x000fe20008000000 */
[----:B---3--:R-:W-:Y:S02]  /*62d0*/  @!UP0 UISETP.NE.AND UP2, UPT, UR5, 0x1, UPT ;  /* 0x000000010500888c */ /* 0x008fe4000bf45270 */
[----:B------:R-:W-:Y:S01]  /*62e0*/  @!UP0 USHF.R.U32.HI UR4, URZ, UR13, UR4 ;  /* 0x0000000dff048299 */ /* 0x000fe20008011604 */
[----:B------:R-:W-:Y:S02]  /*62f0*/  @!UP0 UMOV UR6, UR7 ;  /* 0x0000000700068c82 */ /* 0x000fe40008000000 */
[----:B----4-:R-:W-:Y:S02]  /*6300*/  @!UP0 USHF.R.U32.HI UR6, URZ, UR10, UR6 ;  /* 0x0000000aff068299 */ /* 0x010fe40008011606 */
[----:B------:R-:W-:Y:S02]  /*6310*/  @!UP0 USEL UR7, UR38, UR4, !UP2 ;  /* 0x0000000426078287 */ /* 0x000fe4000d000000 */
[----:B------:R-:W-:Y:S04]  /*6320*/  @!UP0 USEL UR6, UR37, UR6, !UP1 ;  /* 0x0000000625068287 */ /* 0x000fe8000c800000 */
[----:B------:R-:W-:Y:S02]  /*6330*/  @!UP0 UIADD3 UR4, UPT, UPT, -UR7, UR6, URZ ;  /* 0x0000000607048290 */ /* 0x000fe4000fffe1ff */
[----:B------:R-:W-:Y:S02]  /*6340*/  @!UP0 UIADD3 UR6, UPT, UPT, UR7, -UR6, URZ ;  /* 0x8000000607068290 */ /* 0x000fe4000fffe0ff */
[----:B------:R-:W-:Y:S02]  /*6350*/  @!UP0 UIMAD UR38, UR4, UR5, UR38 ;  /* 0x00000005042682a4 */ /* 0x000fe4000f8e0226 */
[----:B------:R-:W-:Y:S02]  /*6360*/  @!UP0 UIMAD UR37, UR6, UR14, UR37 ;  /* 0x0000000e062582a4 */ /* 0x000fe4000f8e0225 */
[----:B------:R-:W-:Y:S09]  /*6370*/  ULOP3.LUT UP0, URZ, UR56, 0x1b0, URZ, 0xc0, !UPT ;  /* 0x000001b038ff7892 */ /* 0x000ff2000f80c0ff */
[----:B------:R-:W-:Y:S05]  /*6380*/  BRA.U !UP0, `(.L_x_110) ;  /* 0x0000000108407547 */ /* 0x000fea000b800000 */
[----:B------:R-:W2:Y:S01]  /*6390*/  LDCU.64 UR8, c[0x4][0x80] ;  /* 0x01001000ff0877ac */ /* 0x000ea20008000a00 */
[----:B------:R-:W-:Y:S01]  /*63a0*/  MOV R3, 0x0 ;  /* 0x0000000000037802 */ /* 0x000fe20000000f00 */
[----:B------:R-:W-:Y:S02]  /*63b0*/  HFMA2 R12, -RZ, RZ, 0, 5.9604644775390625e-08 ;  /* 0x00000001ff0c7431 */ /* 0x000fe400000001ff */
[----:B------:R-:W-:Y:S02]  /*63c0*/  IMAD.MOV.U32 R8, RZ, RZ, 0x70 ;  /* 0x00000070ff087424 */ /* 0x000fe400078e00ff */
[----:B------:R-:W-:Y:S01]  /*63d0*/  IMAD.MOV.U32 R13, RZ, RZ, RZ ;  /* 0x000000ffff0d7224 */ /* 0x000fe200078e00ff */
[----:B------:R-:W3:Y:S01]  /*63e0*/  LDCU.64 UR6, c[0x4][0x88] ;  /* 0x01001100ff0677ac */ /* 0x000ee20008000a00 */
[----:B------:R-:W4:Y:S01]  /*63f0*/  LDC.64 R2, c[0x4][R3] ;  /* 0x0100000003027b82 */ /* 0x000f220000000a00 */
[----:B------:R-:W1:Y:S01]  /*6400*/  LDCU.64 UR4, c[0x4][0x8] ;  /* 0x01000100ff0477ac */ /* 0x000e620008000a00 */
[----:B--2---:R-:W-:Y:S01]  /*6410*/  MOV R5, UR9 ;  /* 0x0000000900057c02 */ /* 0x004fe20008000f00 */
[----:B------:R-:W-:Y:S01]  /*6420*/  IMAD.U32 R4, RZ, RZ, UR8 ;  /* 0x00000008ff047e24 */ /* 0x000fe2000f8e00ff */
[----:B---3--:R-:W-:Y:S01]  /*6430*/  MOV R7, UR7 ;  /* 0x0000000700077c02 */ /* 0x008fe20008000f00 */
[----:B------:R-:W-:Y:S01]  /*6440*/  IMAD.U32 R6, RZ, RZ, UR6 ;  /* 0x00000006ff067e24 */ /* 0x000fe2000f8e00ff */
[----:B-1----:R-:W-:Y:S01]  /*6450*/  MOV R11, UR5 ;  /* 0x00000005000b7c02 */ /* 0x002fe20008000f00 */
[----:B------:R-:W-:Y:S02]  /*6460*/  IMAD.U32 R10, RZ, RZ, UR4 ;  /* 0x00000004ff0a7e24 */ /* 0x000fe4000f8e00ff */
[----:B------:R-:W-:Y:S07]  /*6470*/  LEPC R20, `(.L_x_110) ;  /* 0x000000001014794e */ /* 0x000fee0000000000 */
[----:B----45:R-:W-:Y:S05]  /*6480*/  CALL.ABS.NOINC R2 ;  /* 0x0000000002007343 */ /* 0x030fea0003c00000 */
.L_x_110:
[----:B------:R-:W-:Y:S01]  /*6490*/  LOP3.LUT P0, RZ, R85, 0x1b0, RZ, 0xc0, !PT ;  /* 0x000001b055ff7812 */ /* 0x000fe2000780c0ff */
[----:B------:R-:W-:Y:S11]  /*64a0*/  BSSY.RECONVERGENT B6, `(.L_x_111) ;  /* 0x0000013000067945 */ /* 0x000ff60003800200 */
[----:B------:R-:W-:Y:S01]  /*64b0*/  @!UPT UIADD3 URZ, UPT, UPT, URZ, URZ, URZ ;  /* 0x000000fffffff290 */ /* 0x000fe2000fffe0ff */
[----:B------:R-:W-:Y:S05]  /*64c0*/  @!P0 BRA `(.L_x_112) ;  /* 0x0000000000408947 */ /* 0x000fea0003800000 */
        /* <DEDUP_REMOVED lines=16> */
.L_x_112:
[----:B------:R-:W-:Y:S05]  /*65d0*/  BSYNC.RECONVERGENT B6 ;  /* 0x0000000000067941 */ /* 0x000fea0003800200 */
.L_x_111:
[----:B------:R-:W-:Y:S01]  /*65e0*/  ISETP.NE.U32.AND P3, PT, R74, RZ, PT ;  /* 0x000000ff4a00720c */ /* 0x000fe20003f65070 */
[----:B------:R-:W-:Y:S01]  /*65f0*/  UISETP.NE.AND UP1, UPT, UR61, URZ, UPT ;  /* 0x000000ff3d00728c */ /* 0x000fe2000bf25270 */
[----:B------:R-:W-:Y:S02]  /*6600*/  ISETP.NE.U32.AND P4, PT, R70, RZ, PT ;  /* 0x000000ff4600720c */ /* 0x000fe40003f85070 */
[----:B------:R-:W-:Y:S02]  /*6610*/  ISETP.NE.AND.EX P3, PT, R75, RZ, PT, P3 ;  /* 0x000000ff4b00720c */ /* 0x000fe40003f65330 */
[----:B------:R-:W-:Y:S02]  /*6620*/  PLOP3.LUT P1, PT, PT, PT, PT, 0x8, 0x80 ;  /* 0x000000000080781c */ /* 0x000fe40003f2e170 */
[----:B------:R-:W-:Y:S02]  /*6630*/  PLOP3.LUT P0, PT, PT, PT, UP1, 0x80, 0x8 ;  /* 0x000000000008781c */ /* 0x000fe40003f0f018 */
[----:B------:R-:W-:Y:S02]  /*6640*/  ISETP.NE.AND.EX P4, PT, R71, RZ, PT, P4 ;  /* 0x000000ff4700720c */ /* 0x000fe40003f85340 */
[----:B------:R-:W2:Y:S09]  /*6650*/  @UP1 LDCU.64 UR4, c[0x0][0x888] ;  /* 0x00011100ff0417ac */ /* 0x000eb20008000a00 */
[----:B------:R-:W-:Y:S01]  /*6660*/  @P0 PLOP3.LUT P1, PT, P3, PT, PT, 0x80, 0x8 ;  /* 0x000000000008081c */ /* 0x000fe20001f2f070 */
[----:B--2---:R-:W-:Y:S04]  /*6670*/  @UP1 UISETP.NE.U32.AND UP0, UPT, UR4, URZ, UPT ;  /* 0x000000ff0400128c */ /* 0x004fe8000bf05070 */
[----:B------:R-:W-:Y:S04]  /*6680*/  @UP1 UISETP.NE.AND.EX UP0, UPT, UR5, URZ, UPT, UP0 ;  /* 0x000000ff0500128c */ /* 0x000fe8000bf05300 */
[----:B------:R-:W-:Y:S01]  /*6690*/  @UP1 USEL UR4, URZ, 0xffffffff, UP0 ;  /* 0xffffffffff041887 */ /* 0x000fe20008000000 */
[----:B------:R-:W-:Y:S11]  /*66a0*/  @!P3 BRA `(.L_x_113) ;  /* 0x000000000030b947 */ /* 0x000ff60003800000 */
[----:B------:R-:W-:Y:S01]  /*66b0*/  ISETP.NE.U32.AND P2, PT, R72, RZ, PT ;  /* 0x000000ff4800720c */ /* 0x000fe20003f45070 */
[----:B------:R-:W2:Y:S01]  /*66c0*/  LDCU.64 UR6, c[0x0][0x358] ;  /* 0x00006b00ff0677ac */ /* 0x000ea20008000a00 */
[----:B------:R-:W-:Y:S02]  /*66d0*/  IMAD.MOV.U32 R79, RZ, RZ, 0x1 ;  /* 0x00000001ff4f7424 */ /* 0x000fe400078e00ff */
[----:B------:R-:W-:Y:S11]  /*66e0*/  ISETP.NE.AND.EX P2, PT, R73, RZ, PT, P2 ;  /* 0x000000ff4900720c */ /* 0x000ff60003f45320 */
[----:B------:R-:W-:Y:S02]  /*66f0*/  @!UPT UIADD3 URZ, UPT, UPT, URZ, URZ, URZ ;  /* 0x000000fffffff290 */ /* 0x000fe4000fffe0ff */
[----:B------:R-:W3:Y:S01]  /*6700*/  @P2 LDC.64 R2, c[0x0][0x888] ;  /* 0x00022200ff022b82 */ /* 0x000ee20000000a00 */
[----:B-1----:R-:W-:Y:S04]  /*6710*/  @P2 IMAD R0, R74, UR36, RZ ;  /* 0x000000244a002c24 */ /* 0x002fe8000f8e02ff */
[----:B---3--:R-:W-:Y:S04]  /*6720*/  @P2 IMAD.WIDE R2, R0, 0x4, R2 ;  /* 0x0000000400022825 */ /* 0x008fe800078e0202 */
[----:B------:R-:W-:Y:S01]  /*6730*/  HFMA2 R0, -RZ, RZ, 0, 5.9604644775390625e-08 ;  /* 0x00000001ff007431 */ /* 0x000fe200000001ff */
[----:B--2--5:R2:W5:Y:S04]  /*6740*/  @P2 LDG.E R39, desc[UR6][R2.64] ;  /* 0x0000000602272981 */ /* 0x024568000c1e1900 */
[----:B------:R-:W-:Y:S01]  /*6750*/  @!P2 PRMT R79, R0, 0x7610, R79 ;  /* 0x00007610004fa816 */ /* 0x000fe2000000004f */
[----:B--2---:R-:W3:Y:S06]  /*6760*/  @!P2 LDC R39, c[0x0][0x880] ;  /* 0x00022000ff27ab82 */ /* 0x004eec0000000800 */
.L_x_113:
[----:B------:R-:W-:Y:S05]  /*6770*/  @!P4 BRA `(.L_x_114) ;  /* 0x000000000024c947 */ /* 0x000fea0003800000 */
[----:B------:R-:W-:Y:S01]  /*6780*/  ISETP.NE.U32.AND P2, PT, R68, RZ, PT ;  /* 0x000000ff4400720c */ /* 0x000fe20003f45070 */
[----:B------:R-:W2:Y:S03]  /*6790*/  LDCU.64 UR6, c[0x0][0x358] ;  /* 0x00006b00ff0677ac */ /* 0x000ea60008000a00 */
[----:B------:R-:W-:Y:S11]  /*67a0*/  ISETP.NE.AND.EX P2, PT, R69, RZ, PT, P2 ;  /* 0x000000ff4500720c */ /* 0x000ff60003f45320 */
[----:B------:R-:W-:Y:S02]  /*67b0*/  @!UPT UIADD3 URZ, UPT, UPT, URZ, URZ, URZ ;  /* 0x000000fffffff290 */ /* 0x000fe4000fffe0ff */
[----:B------:R-:W4:Y:S01]  /*67c0*/  @P2 LDC.64 R2, c[0x0][0x8a8] ;  /* 0x00022a00ff022b82 */ /* 0x000f220000000a00 */
[----:B-1----:R-:W-:Y:S04]  /*67d0*/  @P2 IMAD R0, R70, UR36, RZ ;  /* 0x0000002446002c24 */ /* 0x002fe8000f8e02ff */
[----:B----4-:R-:W-:Y:S05]  /*67e0*/  @P2 IMAD.WIDE R2, R0, 0x4, R2 ;  /* 0x0000000400022825 */ /* 0x010fea00078e0202 */
[----:B--2--5:R2:W5:Y:S02]  /*67f0*/  @P2 LDG.E R38, desc[UR6][R2.64] ;  /* 0x0000000602262981 */ /* 0x024564000c1e1900 */
[----:B--2---:R-:W4:Y:S02]  /*6800*/  @!P2 LDC R38, c[0x0][0x8a0] ;  /* 0x00022800ff26ab82 */ /* 0x004f240000000800 */
.L_x_114:
[----:B---3-5:R-:W-:Y:S01]  /*6810*/  @P0 FSETP.NEU.AND P4, PT, R39, RZ, PT ;  /* 0x000000ff2700020b */ /* 0x028fe20003f8d000 */
[----:B-1----:R-:W-:Y:S01]  /*6820*/  IMAD.U32 R0, RZ, RZ, UR4 ;  /* 0x00000004ff007e24 */ /* 0x002fe2000f8e00ff */
[----:B------:R-:W-:Y:S01]  /*6830*/  @P0 LOP3.LUT P2, RZ, R79, 0xff, RZ, 0xc0, !PT ;  /* 0x000000ff4fff0812 */ /* 0x000fe2000784c0ff */
[----:B------:R-:W-:Y:S01]  /*6840*/  BSSY B1, `(.L_x_115) ;  /* 0x0000039000017945 */ /* 0x000fe20003800000 */
[----:B------:R-:W-:Y:S02]  /*6850*/  @P0 SEL R2, RZ, 0xffffffff, P4 ;  /* 0xffffffffff020807 */ /* 0x000fe40002000000 */
[----:B------:R-:W-:Y:S02]  /*6860*/  CS2R R66, SRZ ;  /* 0x0000000000427805 */ /* 0x000fe4000001ff00 */
[----:B------:R-:W-:Y:S02]  /*6870*/  LEA R22, R36, UR44, 0x3 ;  /* 0x0000002c24167c11 */ /* 0x000fe4000f8e18ff */
[----:B------:R-:W-:Y:S02]  /*6880*/  CS2R R64, SRZ ;  /* 0x0000000000407805 */ /* 0x000fe4000001ff00 */
[----:B------:R-:W-:Y:S02]  /*6890*/  @P1 SEL R2, R0, R2, !P2 ;  /* 0x0000000200021207 */ /* 0x000fe40005000000 */
[----:B------:R-:W-:Y:S02]  /*68a0*/  CS2R R18, SRZ ;  /* 0x0000000000127805 */ /* 0x000fe4000001ff00 */
[----:B------:R-:W-:Y:S02]  /*68b0*/  SHF.L.U32 R3, R84, 0x1f, RZ ;  /* 0x0000001f54037819 */ /* 0x000fe400000006ff */
[----:B------:R-:W-:Y:S02]  /*68c0*/  CS2R R16, SRZ ;  /* 0x0000000000107805 */ /* 0x000fe4000001ff00 */
[----:B------:R-:W-:Y:S02]  /*68d0*/  @P0 LOP3.LUT R2, R2, 0x1, RZ, 0xc0, !PT ;  /* 0x0000000102020812 */ /* 0x000fe400078ec0ff */
[----:B------:R-:W-:Y:S02]  /*68e0*/  PLOP3.LUT P5, PT, PT, PT, PT, 0x8, 0x80 ;  /* 0x000000000080781c */ /* 0x000fe40003fae170 */
[----:B------:R-:W-:Y:S02]  /*68f0*/  ISETP.NE.U32.OR P1, PT, R2, 0x1, !P0 ;  /* 0x000000010200780c */ /* 0x000fe40004725470 */
[----:B------:R-:W-:Y:S11]  /*6900*/  LEA.HI R2, R36, R36, RZ, 0x1 ;  /* 0x0000002424027211 */ /* 0x000ff600078f08ff */
[----:B------:R-:W-:Y:S04]  /*6910*/  @P1 SHF.L.U32 R0, R82, 0x1f, RZ ;  /* 0x0000001f52001819 */ /* 0x000fe800000006ff */
[----:B------:R1:W2:Y:S01]  /*6920*/  @P1 SYNCS.PHASECHK.TRANS64.TRYWAIT P0, [UR44+0x1b0], R0 ;  /* 0x0001b000ff0015a7 */ /* 0x0002a2000800112c */
[----:B------:R3:W3:Y:S01]  /*6930*/  SYNCS.PHASECHK.TRANS64.TRYWAIT P4, [R22+URZ+0x1f0], R3 ;  /* 0x0001f003160075a7 */ /* 0x0006e200080811ff */
[C---:B-1----:R-:W-:Y:S01]  /*6940*/  IMAD.SHL.U32 R0, R2.reuse, 0x20, RZ ;  /* 0x0000002002007824 */ /* 0x042fe200078e00ff */
[----:B------:R-:W-:Y:S04]  /*6950*/  LOP3.LUT R2, R2, 0xffe, RZ, 0xc0, !PT ;  /* 0x00000ffe02027812 */ /* 0x000fe800078ec0ff */
[----:B------:R-:W-:Y:S01]  /*6960*/  LOP3.LUT R0, R0, 0xffffffc0, RZ, 0xc0, !PT ;  /* 0xffffffc000007812 */ /* 0x000fe200078ec0ff */
[----:B------:R-:W-:Y:S04]  /*6970*/  IMAD.IADD R2, R36, 0x1, -R2 ;  /* 0x0000000124027824 */ /* 0x000fe800078e0a02 */
[----:B------:R-:W-:Y:S04]  /*6980*/  IMAD.IADD R0, R37, 0x1, R0 ;  /* 0x0000000125007824 */ /* 0x000fe800078e0200 */
[----:B------:R-:W-:Y:S01]  /*6990*/  IMAD R2, R2, 0x100000, R0 ;  /* 0x0010000002027824 */ /* 0x000fe200078e0200 */
[----:B--2---:R-:W-:Y:S01]  /*69a0*/  @P1 PLOP3.LUT P5, PT, P0, PT, PT, 0x8, 0x80 ;  /* 0x000000000080181c */ /* 0x004fe200007ae170 */
[----:B------:R-:W-:Y:S01]  /*69b0*/  @!UPT UIADD3 URZ, UPT, UPT, URZ, URZ, URZ ;  /* 0x000000fffffff290 */ /* 0x000fe2000fffe0ff */
[----:B---3--:R-:W-:Y:S11]  /*69c0*/  @!P1 BRA `(.L_x_116) ;  /* 0x0000000000809947 */ /* 0x008ff60003800000 */
[----:B------:R-:W-:Y:S01]  /*69d0*/  ISETP.NE.U32.AND P0, PT, RZ, UR58, PT ;  /* 0x0000003aff007c0c */ /* 0x000fe2000bf05070 */
[----:B------:R-:W-:Y:S01]  /*69e0*/  BSSY B0, `(.L_x_117) ;  /* 0x0000012000007945 */ /* 0x000fe20003800000 */
[----:B------:R-:W-:Y:S02]  /*69f0*/  FSETP.NEU.AND P2, PT, R39, RZ, PT ;  /* 0x000000ff2700720b */ /* 0x000fe40003f4d000 */
[----:B------:R-:W-:Y:S02]  /*6a00*/  CS2R R18, SRZ ;  /* 0x0000000000127805 */ /* 0x000fe4000001ff00 */
[----:B------:R-:W-:Y:S02]  /*6a10*/  ISETP.NE.AND.EX P0, PT, RZ, UR59, PT, P0 ;  /* 0x0000003bff007c0c */ /* 0x000fe4000bf05300 */
[----:B------:R-:W-:Y:S02]  /*6a20*/  CS2R R16, SRZ ;  /* 0x0000000000107805 */ /* 0x000fe4000001ff00 */
[----:B------:R-:W-:Y:S02]  /*6a30*/  LOP3.LUT P1, RZ, R79, 0xff, RZ, 0xc0, !PT ;  /* 0x000000ff4fff7812 */ /* 0x000fe4000782c0ff */
[----:B------:R-:W-:Y:S02]  /*6a40*/  CS2R R66, SRZ ;  /* 0x0000000000427805 */ /* 0x000fe4000001ff00 */
[----:B------:R-:W-:Y:S02]  /*6a50*/  SEL R0, RZ, 0xffffffff, P2 ;  /* 0xffffffffff007807 */ /* 0x000fe40001000000 */
[----:B------:R-:W-:Y:S02]  /*6a60*/  CS2R R64, SRZ ;  /* 0x0000000000407805 */ /* 0x000fe4000001ff00 */
[----:B------:R-:W-:Y:S04]  /*6a70*/  SEL R4, RZ, 0xffffffff, P0 ;  /* 0xffffffffff047807 */ /* 0x000fe80000000000 */
[----:B------:R-:W-:Y:S04]  /*6a80*/  @P3 SEL R0, R4, R0, !P1 ;  /* 0x0000000004003207 */ /* 0x000fe80004800000 */
[----:B------:R-:W-:Y:S04]  /*6a90*/  LOP3.LUT R0, R0, 0x1, RZ, 0xc0, !PT ;  /* 0x0000000100007812 */ /* 0x000fe800078ec0ff */
[----:B------:R-:W-:Y:S01]  /*6aa0*/  ISETP.NE.U32.AND P0, PT, R0, 0x1, PT ;  /* 0x000000010000780c */ /* 0x000fe20003f05070 */
[----:B------:R-:W-:Y:S01]  /*6ab0*/  @!UPT UIADD3 URZ, UPT, UPT, URZ, URZ, URZ ;  /* 0x000000fffffff290 */ /* 0x000fe2000fffe0ff */
[----:B------:R-:W-:Y:S11]  /*6ac0*/  @!P5 BRA `(.L_x_118) ;  /* 0x00000000000cd947 */ /* 0x000ff60003800000 */
[----:B------:R-:W-:Y:S04]  /*6ad0*/  SHF.L.U32 R4, R82, 0x1f, RZ ;  /* 0x0000001f52047819 */ /* 0x000fe800000006ff */
[----:B------:R-:W1:Y:S02]  /*6ae0*/  SYNCS.PHASECHK.TRANS64.TRYWAIT P1, [UR44+0x1b0], R4 ;  /* 0x0001b004ff0075a7 */ /* 0x000e64000802112c */
[----:B-1----:R-:W-:Y:S05]  /*6af0*/  @!P1 BRA `(.L_x_119) ;  /* 0x0000001c00789947 */ /* 0x002fea0003800000 */
.L_x_118:
[----:B------:R-:W-:Y:S05]  /*6b00*/  BSYNC B0 ;  /* 0x0000000000007941 */ /* 0x000fea0003800000 */
.L_x_117:
[----:B------:R2:W3:Y:S01]  /*6b10*/  @P0 LDS.128 R16, [R78+UR44+0x400] ;  /* 0x0004002c4e100984 */ /* 0x0004e20008000c00 */
[----:B------:R-:W-:Y:S01]  /*6b20*/  UIADD3 UR4, UPT, UPT, UR44, 0x1b8, URZ ;  /* 0x000001b82c047890 */ /* 0x000fe2000fffe0ff */
[----:B------:R-:W-:Y:S02]  /*6b30*/  LOP3.LUT R82, R82, 0x1, RZ, 0x3c, !PT ;  /* 0x0000000152527812 */ /* 0x000fe400078e3cff */
[----:B------:R2:W1:Y:S01]  /*6b40*/  @P0 LDS.128 R64, [R77+0x10] ;  /* 0x000010004d400984 */ /* 0x0004620000000c00 */
[----:B------:R-:W-:Y:S01]  /*6b50*/  UPRMT UR4, UR48, 0x654, UR4 ;  /* 0x0000065430047896 */ /* 0x000fe20008000004 */
[----:B------:R-:W-:Y:S01]  /*6b60*/  @!PT LDS RZ, [RZ] ;  /* 0x00000000fffff984 */ /* 0x000fe20000000800 */
[----:B------:R-:W-:Y:S01]  /*6b70*/  @!PT LDS RZ, [RZ] ;  /* 0x00000000fffff984 */ /* 0x000fe20000000800 */
[----:B------:R-:W-:Y:S01]  /*6b80*/  @!PT LDS RZ, [RZ] ;  /* 0x00000000fffff984 */ /* 0x000fe20000000800 */
[----:B------:R-:W-:Y:S01]  /*6b90*/  @!PT LDS RZ, [RZ] ;  /* 0x00000000fffff984 */ /* 0x000fe20000000800 */
[----:B------:R5:W-:Y:S06]  /*6ba0*/  MEMBAR.ALL.CTA ;  /* 0x0000000000007992 */ /* 0x000bec0000008000 */
[----:B-----5:R-:W5:Y:S02]  /*6bb0*/  FENCE.VIEW.ASYNC.S ;  /* 0x00000000000073c6 */ /* 0x020f640000000000 */
[----:B-----5:R-:W-:Y:S03]  /*6bc0*/  SYNCS.ARRIVE.TRANS64.RED.A1T0 RZ, [UR4], RZ ;  /* 0x000000ffffff79a7 */ /* 0x020fe60008100404 */
.L_x_116:
[----:B------:R-:W-:Y:S05]  /*6bd0*/  BSYNC B1 ;  /* 0x0000000000017941 */ /* 0x000fea0003800000 */
.L_x_115:
[----:B-1----:R-:W-:Y:S04]  /*6be0*/  SHF.R.U32.HI R0, RZ, 0x15, R2 ;  /* 0x00000015ff007819 */ /* 0x002fe80000011602 */
[----:B------:R-:W-:Y:S01]  /*6bf0*/  LOP3.LUT P0, RZ, R0, 0x3, R80, 0x48, !PT ;  /* 0x0000000300ff7812 */ /* 0x000fe20007804850 */
[----:B------:R-:W-:Y:S01]  /*6c00*/  @!UPT UIADD3 URZ, UPT, UPT, URZ, URZ, URZ ;  /* 0x000000fffffff290 */ /* 0x000fe2000fffe0ff */
[----:B------:R-:W-:Y:S11]  /*6c10*/  @P4 BRA `(.L_x_120) ;  /* 0x0000000000084947 */ /* 0x000ff60003800000 */
[----:B------:R-:W1:Y:S02]  /*6c20*/  SYNCS.PHASECHK.TRANS64.TRYWAIT P1, [R22+URZ+0x1f0], R3 ;  /* 0x0001f003160075a7 */ /* 0x000e6400080211ff */
[----:B-1----:R-:W-:Y:S05]  /*6c30*/  @!P1 BRA `(.L_x_121) ;  /* 0x0000001c00409947 */ /* 0x002fea0003800000 */
.L_x_120:
[----:B------:R-:W-:Y:S05]  /*6c40*/  @!P0 BRA `(.L_x_122) ;  /* 0x0000000000408947 */ /* 0x000fea0003800000 */
[----:B------:R-:W1:Y:S01]  /*6c50*/  LDCU.64 UR8, c[0x4][0x70] ;  /* 0x01000e00ff0877ac */ /* 0x000e620008000a00 */
[----:B------:R-:W-:Y:S01]  /*6c60*/  MOV R15, 0x0 ;  /* 0x00000000000f7802 */ /* 0x000fe20000000f00 */
[----:B------:R-:W-:Y:S02]  /*6c70*/  HFMA2 R12, -RZ, RZ, 0, 5.9604644775390625e-08 ;  /* 0x00000001ff0c7431 */ /* 0x000fe400000001ff */
[----:B------:R-:W-:Y:S02]  /*6c80*/  IMAD.MOV.U32 R8, RZ, RZ, 0x192 ;  /* 0x00000192ff087424 */ /* 0x000fe400078e00ff */
[----:B------:R-:W-:Y:S01]  /*6c90*/  IMAD.MOV.U32 R13, RZ, RZ, RZ ;  /* 0x000000ffff0d7224 */ /* 0x000fe200078e00ff */
[----:B------:R-:W5:Y:S01]  /*6ca0*/  LDCU.64 UR6, c[0x4][0x78] ;  /* 0x01000f00ff0677ac */ /* 0x000f620008000a00 */
[----:B------:R-:W2:Y:S01]  /*6cb0*/  LDC.64 R14, c[0x4][R15] ;  /* 0x010000000f0e7b82 */ /* 0x000ea20000000a00 */
[----:B------:R-:W3:Y:S01]  /*6cc0*/  LDCU.64 UR4, c[0x4][0x10] ;  /* 0x01000200ff0477ac */ /* 0x000ee20008000a00 */
[----:B-1----:R-:W-:Y:S01]  /*6cd0*/  MOV R5, UR9 ;  /* 0x0000000900057c02 */ /* 0x002fe20008000f00 */
[----:B------:R-:W-:Y:S01]  /*6ce0*/  IMAD.U32 R4, RZ, RZ, UR8 ;  /* 0x00000008ff047e24 */ /* 0x000fe2000f8e00ff */
[----:B-----5:R-:W-:Y:S01]  /*6cf0*/  MOV R7, UR7 ;  /* 0x0000000700077c02 */ /* 0x020fe20008000f00 */
[----:B------:R-:W-:Y:S01]  /*6d00*/  IMAD.U32 R6, RZ, RZ, UR6 ;  /* 0x00000006ff067e24 */ /* 0x000fe2000f8e00ff */
[----:B---3--:R-:W-:Y:S01]  /*6d10*/  MOV R11, UR5 ;  /* 0x00000005000b7c02 */ /* 0x008fe20008000f00 */
[----:B------:R-:W-:Y:S02]  /*6d20*/  IMAD.U32 R10, RZ, RZ, UR4 ;  /* 0x00000004ff0a7e24 */ /* 0x000fe4000f8e00ff */
[----:B------:R-:W-:Y:S07]  /*6d30*/  LEPC R20, `(.L_x_122) ;  /* 0x000000001014794e */ /* 0x000fee0000000000 */
[----:B--2-4-:R-:W-:Y:S05]  /*6d40*/  CALL.ABS.NOINC R14 ;  /* 0x000000000e007343 */ /* 0x014fea0003c00000 */
.L_x_122:
[----:B------:R-:W-:Y:S01]  /*6d50*/  LOP3.LUT P0, RZ, R76, 0x60, RZ, 0xc0, !PT ;  /* 0x000000604cff7812 */ /* 0x000fe2000780c0ff */
[----:B------:R-:W-:Y:S05]  /*6d60*/  WARPSYNC.ALL ;  /* 0x0000000000007948 */ /* 0x000fea0003800000 */
[----:B------:R-:W-:Y:S01]  /*6d70*/  R2UR UR4, R2 ;  /* 0x00000000020472ca */ /* 0x000fe200000e0000 */
[----:B------:R-:W-:Y:S01]  /*6d80*/  BSSY.RECONVERGENT B0, `(.L_x_123) ;  /* 0x000009f000007945 */ /* 0x000fe20003800200 */
[-C--:B---3--:R-:W-:Y:S02]  /*6d90*/  F2FP.F16.E5M2.UNPACK_B R2, R16.reuse ;  /* 0x00000010ff02723e */ /* 0x088fe400020004ff */
[----:B------:R-:W-:Y:S02]  /*6da0*/  F2FP.F16.E5M2.UNPACK_B R16, R16.H1 ;  /* 0x00000010ff10723e */ /* 0x000fe400030004ff */
[----:B------:R-:W-:Y:S01]  /*6db0*/  R2UR UR5, R22 ;  /* 0x00000000160572ca */ /* 0x000fe200000e0000 */
[----:B------:R-:W-:Y:S01]  /*6dc0*/  HADD2.F32 R0, -RZ, R2.H0_H0 ;  /* 0x20000002ff007230 */ /* 0x000fe20000004100 */
[-C--:B------:R-:W-:Y:S01]  /*6dd0*/  F2FP.F16.E5M2.UNPACK_B R42, R17.reuse ;  /* 0x00000011ff2a723e */ /* 0x080fe200020004ff */
[--C-:B------:R-:W-:Y:S01]  /*6de0*/  HADD2.F32 R3, -RZ, R16.reuse.H0_H0 ;  /* 0x20000010ff037230 */ /* 0x100fe20000004100 */
[----:B------:R-:W-:Y:S01]  /*6df0*/  F2FP.F16.E5M2.UNPACK_B R44, R17.H1 ;  /* 0x00000011ff2c723e */ /* 0x000fe200030004ff */
[----:B------:R-:W-:Y:S01]  /*6e00*/  HADD2.F32 R40, -RZ, R16.H1_H1 ;  /* 0x30000010ff287230 */ /* 0x000fe20000004100 */
[-C--:B------:R-:W-:Y:S01]  /*6e10*/  F2FP.F16.E5M2.UNPACK_B R46, R18.reuse ;  /* 0x00000012ff2e723e */ /* 0x080fe200020004ff */
[----:B------:R-:W-:Y:S01]  /*6e20*/  HADD2.F32 R2, -RZ, R2.H1_H1 ;  /* 0x30000002ff027230 */ /* 0x000fe20000004100 */
[----:B------:R-:W-:Y:S01]  /*6e30*/  F2FP.F16.E5M2.UNPACK_B R48, R18.H1 ;  /* 0x00000012ff30723e */ /* 0x000fe200030004ff */
[--C-:B------:R-:W-:Y:S01]  /*6e40*/  HADD2.F32 R41, -RZ, R42.reuse.H0_H0 ;  /* 0x2000002aff297230 */ /* 0x100fe20000004100 */
[-C--:B------:R-:W-:Y:S01]  /*6e50*/  F2FP.F16.E5M2.UNPACK_B R50, R19.reuse ;  /* 0x00000013ff32723e */ /* 0x080fe200020004ff */
[----:B------:R-:W-:Y:S01]  /*6e60*/  HADD2.F32 R42, -RZ, R42.H1_H1 ;  /* 0x3000002aff2a7230 */ /* 0x000fe20000004100 */
[----:B------:R-:W-:Y:S01]  /*6e70*/  F2FP.F16.E5M2.UNPACK_B R52, R19.H1 ;  /* 0x00000013ff34723e */ /* 0x000fe200030004ff */
[----:B------:R-:W-:Y:S01]  /*6e80*/  HADD2.F32 R43, -RZ, R44.H0_H0 ;  /* 0x2000002cff2b7230 */ /* 0x000fe20000004100 */
[----:B------:R-:W-:Y:S01]  /*6e90*/  LDTM.16dp32bit_t0_t15.x32 R4, tmem[UR4] ;  /* 0x00000004000479ee */ /* 0x000fe20008a80000 */
[----:B------:R-:W1:Y:S01]  /*6ea0*/  LDTM.16dp32bit_t16_t31.x32 R4, tmem[UR4+0x20] ;  /* 0x00002004000479ee */ /* 0x000e620008aa0000 */
[----:B------:R-:W-:Y:S01]  /*6eb0*/  NOP ;  /* 0x0000000000007918 */ /* 0x000fe20000000000 */
[----:B------:R-:W-:Y:S01]  /*6ec0*/  UIADD3 UR4, UPT, UPT, UR5, 0x210, URZ ;  /* 0x0000021005047890 */ /* 0x000fe2000fffe0ff */
[--C-:B------:R-:W-:Y:S01]  /*6ed0*/  HADD2.F32 R45, -RZ, R46.reuse.H0_H0 ;  /* 0x2000002eff2d7230 */ /* 0x100fe20000004100 */
[----:B------:R-:W-:Y:S01]  /*6ee0*/  F2FP.F16.E5M2.UNPACK_B R54, R64 ;  /* 0x00000040ff36723e */ /* 0x000fe200020004ff */
[----:B------:R-:W-:Y:S01]  /*6ef0*/  HADD2.F32 R46, -RZ, R46.H1_H1 ;  /* 0x3000002eff2e7230 */ /* 0x000fe20000004100 */
[----:B------:R-:W-:Y:S01]  /*6f00*/  UPRMT UR4, UR48, 0x654, UR4 ;  /* 0x0000065430047896 */ /* 0x000fe20008000004 */
[--C-:B------:R-:W-:Y:S01]  /*6f10*/  HADD2.F32 R49, -RZ, R50.reuse.H0_H0 ;  /* 0x20000032ff317230 */ /* 0x100fe20000004100 */
[-C--:B------:R-:W-:Y:S01]  /*6f20*/  F2FP.F16.E5M2.UNPACK_B R58, R65.reuse ;  /* 0x00000041ff3a723e */ /* 0x080fe200020004ff */
[----:B------:R-:W-:Y:S01]  /*6f30*/  HADD2.F32 R50, -RZ, R50.H1_H1 ;  /* 0x30000032ff327230 */ /* 0x000fe20000004100 */
[----:B------:R-:W-:Y:S01]  /*6f40*/  F2FP.F16.E5M2.UNPACK_B R62, R66 ;  /* 0x00000042ff3e723e */ /* 0x000fe200020004ff */
[--C-:B------:R-:W-:Y:S01]  /*6f50*/  HADD2.F32 R53, -RZ, R54.reuse.H0_H0 ;  /* 0x20000036ff357230 */ /* 0x100fe20000004100 */
[----:B------:R-:W-:Y:S01]  /*6f60*/  F2FP.F16.E5M2.UNPACK_B R56, R64.H1 ;  /* 0x00000040ff38723e */ /* 0x000fe200030004ff */
[----:B------:R-:W-:Y:S01]  /*6f70*/  HADD2.F32 R54, -RZ, R54.H1_H1 ;  /* 0x30000036ff367230 */ /* 0x000fe20000004100 */
[----:B------:R-:W-:Y:S01]  /*6f80*/  F2FP.F16.E5M2.UNPACK_B R60, R65.H1 ;  /* 0x00000041ff3c723e */ /* 0x000fe200030004ff */
[----:B-1----:R-:W-:Y:S01]  /*6f90*/  SYNCS.ARRIVE.TRANS64.RED.A1T0 RZ, [UR4], RZ ;  /* 0x000000ffffff79a7 */ /* 0x002fe20008100404 */
[--C-:B------:R-:W-:Y:S01]  /*6fa0*/  HADD2.F32 R57, -RZ, R58.reuse.H0_H0 ;  /* 0x2000003aff397230 */ /* 0x100fe20000004100 */
[-C--:B------:R-:W-:Y:S01]  /*6fb0*/  F2FP.F16.E5M2.UNPACK_B R65, R67.reuse ;  /* 0x00000043ff41723e */ /* 0x080fe200020004ff */
[----:B------:R-:W-:Y:S01]  /*6fc0*/  HADD2.F32 R58, -RZ, R58.H1_H1 ;  /* 0x3000003aff3a7230 */ /* 0x000fe20000004100 */
[----:B------:R-:W-:Y:S01]  /*6fd0*/  F2FP.F16.E5M2.UNPACK_B R64, R66.H1 ;  /* 0x00000042ff40723e */ /* 0x000fe200030004ff */
[--C-:B------:R-:W-:Y:S01]  /*6fe0*/  HADD2.F32 R61, -RZ, R62.reuse.H0_H0 ;  /* 0x2000003eff3d7230 */ /* 0x100fe20000004100 */
[----:B------:R-:W-:Y:S01]  /*6ff0*/  F2FP.F16.E5M2.UNPACK_B R67, R67.H1 ;  /* 0x00000043ff43723e */ /* 0x000fe200030004ff */
[----:B------:R-:W-:Y:S01]  /*7000*/  HADD2.F32 R62, -RZ, R62.H1_H1 ;  /* 0x3000003eff3e7230 */ /* 0x000fe20000004100 */
[----:B------:R-:W-:Y:S01]  /*7010*/  IADD3 R36, PT, PT, R36, 0x1, RZ ;  /* 0x0000000124247810 */ /* 0x000fe20007ffe0ff */
[C---:B----4-:R-:W-:Y:S01]  /*7020*/  FMUL R4, R38.reuse, R4 ;  /* 0x0000000426047220 */ /* 0x050fe20000400000 */
[C---:B------:R-:W-:Y:S01]  /*7030*/  FMUL R5, R38.reuse, R5 ;  /* 0x0000000526057220 */ /* 0x040fe20000400000 */
[C---:B------:R-:W-:Y:S01]  /*7040*/  FMUL R8, R38.reuse, R8 ;  /* 0x0000000826087220 */ /* 0x040fe20000400000 */
[C---:B------:R-:W-:Y:S01]  /*7050*/  FMUL R9, R38.reuse, R9 ;  /* 0x0000000926097220 */ /* 0x040fe20000400000 */
[C---:B------:R-:W-:Y:S01]  /*7060*/  FFMA R4, R39.reuse, R0, R4 ;  /* 0x0000000027047223 */ /* 0x040fe20000000004 */
[C---:B------:R-:W-:Y:S01]  /*7070*/  FFMA R5, R39.reuse, R2, R5 ;  /* 0x0000000227057223 */ /* 0x040fe20000000005 */
[C---:B------:R-:W-:Y:S01]  /*7080*/  FMUL R12, R38.reuse, R12 ;  /* 0x0000000c260c7220 */ /* 0x040fe20000400000 */
        /* <DEDUP_REMOVED lines=10> */
[----:B------:R-:W-:Y:S02]  /*7130*/  HADD2.F32 R44, -RZ, R44.H1_H1 ;  /* 0x3000002cff2c7230 */ /* 0x000fe40000004100 */
[C---:B------:R-:W-:Y:S01]  /*7140*/  FMUL R10, R38.reuse, R10 ;  /* 0x0000000a260a7220 */ /* 0x040fe20000400000 */
[C---:B------:R-:W-:Y:S01]  /*7150*/  FFMA R6, R39.reuse, R3, R6 ;  /* 0x0000000327067223 */ /* 0x040fe20000000006 */
[C---:B------:R-:W-:Y:S01]  /*7160*/  FFMA R7, R39.reuse, R40, R7 ;  /* 0x0000002827077223 */ /* 0x040fe20000000007 */
[C---:B------:R-:W-:Y:S01]  /*7170*/  FFMA R8, R39.reuse, R41, R8 ;  /* 0x0000002927087223 */ /* 0x040fe20000000008 */
[C---:B------:R-:W-:Y:S01]  /*7180*/  FFMA R9, R39.reuse, R42, R9 ;  /* 0x0000002a27097223 */ /* 0x040fe20000000009 */
[----:B------:R-:W-:Y:S01]  /*7190*/  FFMA R10, R39, R43, R10 ;  /* 0x0000002b270a7223 */ /* 0x000fe2000000000a */
[--C-:B------:R-:W-:Y:S01]  /*71a0*/  HADD2.F32 R40, -RZ, R65.reuse.H0_H0 ;  /* 0x20000041ff287230 */ /* 0x100fe20000004100 */
[----:B------:R-:W-:Y:S01]  /*71b0*/  F2FP.SATFINITE.E5M2.F32.PACK_AB_MERGE_C R86, R7, R6, RZ ;  /* 0x000000060756723e */ /* 0x000fe200048060ff */
[C---:B------:R-:W-:Y:S01]  /*71c0*/  FMUL R7, R38.reuse, R24 ;  /* 0x0000001826077220 */ /* 0x040fe20000400000 */
[C---:B------:R-:W-:Y:S01]  /*71d0*/  FMUL R24, R38.reuse, R29 ;  /* 0x0000001d26187220 */ /* 0x040fe20000400000 */
[C---:B------:R-:W-:Y:S01]  /*71e0*/  FMUL R29, R38.reuse, R34 ;  /* 0x00000022261d7220 */ /* 0x040fe20000400000 */
[----:B------:R-:W-:Y:S02]  /*71f0*/  HADD2.F32 R65, -RZ, R65.H1_H1 ;  /* 0x30000041ff417230 */ /* 0x000fe40000004100 */
[C---:B------:R-:W-:Y:S01]  /*7200*/  FMUL R11, R38.reuse, R11 ;  /* 0x0000000b260b7220 */ /* 0x040fe20000400000 */
[--C-:B------:R-:W-:Y:S02]  /*7210*/  HADD2.F32 R47, -RZ, R48.reuse.H0_H0 ;  /* 0x20000030ff2f7230 */ /* 0x100fe40000004100 */
[C---:B------:R-:W-:Y:S01]  /*7220*/  FMUL R14, R38.reuse, R14 ;  /* 0x0000000e260e7220 */ /* 0x040fe20000400000 */
[----:B------:R-:W-:Y:S02]  /*7230*/  HADD2.F32 R48, -RZ, R48.H1_H1 ;  /* 0x30000030ff307230 */ /* 0x000fe40000004100 */
[C---:B------:R-:W-:Y:S01]  /*7240*/  FFMA R11, R39.reuse, R44, R11 ;  /* 0x0000002c270b7223 */ /* 0x040fe2000000000b */
[C---:B------:R-:W-:Y:S01]  /*7250*/  FFMA R12, R39.reuse, R45, R12 ;  /* 0x0000002d270c7223 */ /* 0x040fe2000000000c */
[C---:B------:R-:W-:Y:S01]  /*7260*/  FFMA R13, R39.reuse, R46, R13 ;  /* 0x0000002e270d7223 */ /* 0x040fe2000000000d */
[----:B------:R-:W-:Y:S01]  /*7270*/  FFMA R14, R39, R47, R14 ;  /* 0x0000002f270e7223 */ /* 0x000fe2000000000e */
[C---:B------:R-:W-:Y:S01]  /*7280*/  FMUL R15, R38.reuse, R15 ;  /* 0x0000000f260f7220 */ /* 0x040fe20000400000 */
[--C-:B------:R-:W-:Y:S01]  /*7290*/  HADD2.F32 R51, -RZ, R52.reuse.H0_H0 ;  /* 0x20000034ff337230 */ /* 0x100fe20000004100 */
[----:B------:R-:W-:Y:S01]  /*72a0*/  F2FP.SATFINITE.E5M2.F32.PACK_AB_MERGE_C R10, R11, R10, RZ ;  /* 0x0000000a0b0a723e */ /* 0x000fe200048060ff */
[----:B------:R-:W-:Y:S02]  /*72b0*/  HADD2.F32 R52, -RZ, R52.H1_H1 ;  /* 0x30000034ff347230 */ /* 0x000fe40000004100 */
[C---:B------:R-:W-:Y:S01]  /*72c0*/  FFMA R15, R39.reuse, R48, R15 ;  /* 0x00000030270f7223 */ /* 0x040fe2000000000f */
[C---:B------:R-:W-:Y:S01]  /*72d0*/  FFMA R16, R39.reuse, R49, R16 ;  /* 0x0000003127107223 */ /* 0x040fe20000000010 */
[C---:B------:R-:W-:Y:S01]  /*72e0*/  FFMA R17, R39.reuse, R50, R17 ;  /* 0x0000003227117223 */ /* 0x040fe20000000011 */
[C---:B------:R-:W-:Y:S01]  /*72f0*/  FMUL R18, R38.reuse, R18 ;  /* 0x0000001226127220 */ /* 0x040fe20000400000 */
[C---:B------:R-:W-:Y:S01]  /*7300*/  FMUL R19, R38.reuse, R19 ;  /* 0x0000001326137220 */ /* 0x040fe20000400000 */
[--C-:B------:R-:W-:Y:S02]  /*7310*/  HADD2.F32 R55, -RZ, R56.reuse.H0_H0 ;  /* 0x20000038ff377230 */ /* 0x100fe40000004100 */
[C---:B------:R-:W-:Y:S01]  /*7320*/  FMUL R3, R38.reuse, R22 ;  /* 0x0000001626037220 */ /* 0x040fe20000400000 */
[C---:B------:R-:W-:Y:S01]  /*7330*/  FFMA R18, R39.reuse, R51, R18 ;  /* 0x0000003327127223 */ /* 0x040fe20000000012 */
[----:B------:R-:W-:Y:S02]  /*7340*/  HADD2.F32 R56, -RZ, R56.H1_H1 ;  /* 0x30000038ff387230 */ /* 0x000fe40000004100 */
[C---:B------:R-:W-:Y:S01]  /*7350*/  FFMA R19, R39.reuse, R52, R19 ;  /* 0x0000003427137223 */ /* 0x040fe20000000013 */
[C---:B------:R-:W-:Y:S01]  /*7360*/  FMUL R6, R38.reuse, R23 ;  /* 0x0000001726067220 */ /* 0x040fe20000400000 */
[C---:B------:R-:W-:Y:S01]  /*7370*/  FFMA R0, R39.reuse, R53, R0 ;  /* 0x0000003527007223 */ /* 0x040fe20000000000 */
[C---:B------:R-:W-:Y:S01]  /*7380*/  FFMA R2, R39.reuse, R54, R2 ;  /* 0x0000003627027223 */ /* 0x040fe20000000002 */
[--C-:B------:R-:W-:Y:S02]  /*7390*/  HADD2.F32 R59, -RZ, R60.reuse.H0_H0 ;  /* 0x2000003cff3b7230 */ /* 0x100fe40000004100 */
[C---:B------:R-:W-:Y:S01]  /*73a0*/  FFMA R3, R39.reuse, R55, R3 ;  /* 0x0000003727037223 */ /* 0x040fe20000000003 */
[----:B------:R-:W-:Y:S02]  /*73b0*/  HADD2.F32 R60, -RZ, R60.H1_H1 ;  /* 0x3000003cff3c7230 */ /* 0x000fe40000004100 */
[C---:B------:R-:W-:Y:S01]  /*73c0*/  FMUL R21, R38.reuse, R26 ;  /* 0x0000001a26157220 */ /* 0x040fe20000400000 */
[C---:B------:R-:W-:Y:S01]  /*73d0*/  FMUL R22, R38.reuse, R27 ;  /* 0x0000001b26167220 */ /* 0x040fe20000400000 */
[C---:B------:R-:W-:Y:S01]  /*73e0*/  FFMA R6, R39.reuse, R56, R6 ;  /* 0x0000003827067223 */ /* 0x040fe20000000006 */
[C---:B------:R-:W-:Y:S01]  /*73f0*/  FFMA R7, R39.reuse, R57, R7 ;  /* 0x0000003927077223 */ /* 0x040fe20000000007 */
[C---:B------:R-:W-:Y:S01]  /*7400*/  FMUL R23, R38.reuse, R28 ;  /* 0x0000001c26177220 */ /* 0x040fe20000400000 */
[C---:B------:R-:W-:Y:S01]  /*7410*/  FFMA R20, R39.reuse, R58, R20 ;  /* 0x0000003a27147223 */ /* 0x040fe20000000014 */
[--C-:B------:R-:W-:Y:S02]  /*7420*/  HADD2.F32 R63, -RZ, R64.reuse.H0_H0 ;  /* 0x20000040ff3f7230 */ /* 0x100fe40000004100 */
[C---:B------:R-:W-:Y:S01]  /*7430*/  FFMA R21, R39.reuse, R59, R21 ;  /* 0x0000003b27157223 */ /* 0x040fe20000000015 */
[----:B------:R-:W-:Y:S02]  /*7440*/  HADD2.F32 R64, -RZ, R64.H1_H1 ;  /* 0x30000040ff407230 */ /* 0x000fe40000004100 */
[C---:B------:R-:W-:Y:S01]  /*7450*/  FFMA R22, R39.reuse, R60, R22 ;  /* 0x0000003c27167223 */ /* 0x040fe20000000016 */
[C---:B------:R-:W-:Y:S01]  /*7460*/  FMUL R26, R38.reuse, R31 ;  /* 0x0000001f261a7220 */ /* 0x040fe20000400000 */
[C---:B------:R-:W-:Y:S01]  /*7470*/  FMUL R27, R38.reuse, R32 ;  /* 0x00000020261b7220 */ /* 0x040fe20000400000 */
[C---:B------:R-:W-:Y:S01]  /*7480*/  FFMA R23, R39.reuse, R61, R23 ;  /* 0x0000003d27177223 */ /* 0x040fe20000000017 */
[----:B------:R-:W-:Y:S01]  /*7490*/  FMUL R28, R38, R33 ;  /* 0x00000021261c7220 */ /* 0x000fe20000400000 */
[C---:B------:R-:W-:Y:S01]  /*74a0*/  FFMA R24, R39.reuse, R62, R24 ;  /* 0x0000003e27187223 */ /* 0x040fe20000000018 */
[--C-:B------:R-:W-:Y:S02]  /*74b0*/  HADD2.F32 R66, -RZ, R67.reuse.H0_H0 ;  /* 0x20000043ff427230 */ /* 0x100fe40000004100 */
[C---:B------:R-:W-:Y:S01]  /*74c0*/  FFMA R25, R39.reuse, R63, R25 ;  /* 0x0000003f27197223 */ /* 0x040fe20000000019 */
[----:B------:R-:W-:Y:S02]  /*74d0*/  HADD2.F32 R67, -RZ, R67.H1_H1 ;  /* 0x30000043ff437230 */ /* 0x000fe40000004100 */
[----:B------:R-:W-:Y:S01]  /*74e0*/  FFMA R26, R39, R64, R26 ;  /* 0x00000040271a7223 */ /* 0x000fe2000000001a */
[----:B------:R-:W-:Y:S01]  /*74f0*/  F2FP.SATFINITE.E5M2.F32.PACK_AB_MERGE_C R14, R15, R14, RZ ;  /* 0x0000000e0f0e723e */ /* 0x000fe200048060ff */
[----:B------:R-:W-:Y:S01]  /*7500*/  FFMA R27, R39, R40, R27 ;  /* 0x00000028271b7223 */ /* 0x000fe2000000001b */
[----:B------:R-:W-:Y:S01]  /*7510*/  F2FP.SATFINITE.E5M2.F32.PACK_AB_MERGE_C R18, R19, R18, RZ ;  /* 0x000000121312723e */ /* 0x000fe200048060ff */
[C---:B------:R-:W-:Y:S01]  /*7520*/  FFMA R28, R39.reuse, R65, R28 ;  /* 0x00000041271c7223 */ /* 0x040fe2000000001c */
[C---:B------:R-:W-:Y:S01]  /*7530*/  FFMA R29, R39.reuse, R66, R29 ;  /* 0x00000042271d7223 */ /* 0x040fe2000000001d */
[----:B------:R-:W-:Y:S01]  /*7540*/  FFMA R30, R39, R67, R30 ;  /* 0x00000043271e7223 */ /* 0x000fe2000000001e */
[----:B------:R-:W-:Y:S02]  /*7550*/  F2FP.SATFINITE.E5M2.F32.PACK_AB_MERGE_C R32, R5, R4, R86 ;  /* 0x000000040520723e */ /* 0x000fe40004806056 */
[----:B------:R-:W-:Y:S02]  /*7560*/  F2FP.SATFINITE.E5M2.F32.PACK_AB_MERGE_C R33, R9, R8, R10 ;  /* 0x000000080921723e */ /* 0x000fe4000480600a */
[----:B------:R-:W-:Y:S02]  /*7570*/  F2FP.SATFINITE.E5M2.F32.PACK_AB_MERGE_C R34, R13, R12, R14 ;  /* 0x0000000c0d22723e */ /* 0x000fe4000480600e */
[----:B------:R-:W-:Y:S02]  /*7580*/  F2FP.SATFINITE.E5M2.F32.PACK_AB_MERGE_C R35, R17, R16, R18 ;  /* 0x000000101123723e */ /* 0x000fe40004806012 */
[----:B------:R-:W-:Y:S02]  /*7590*/  F2FP.SATFINITE.E5M2.F32.PACK_AB_MERGE_C R3, R6, R3, RZ ;  /* 0x000000030603723e */ /* 0x000fe400048060ff */
[----:B------:R-:W-:Y:S01]  /*75a0*/  F2FP.SATFINITE.E5M2.F32.PACK_AB_MERGE_C R5, R22, R21, RZ ;  /* 0x000000151605723e */ /* 0x000fe200048060ff */
[----:B------:R1:W-:Y:S01]  /*75b0*/  STS.128 [R78+UR44+0x1400], R32 ;  /* 0x001400204e007988 */ /* 0x0003e20008000c2c */
[----:B------:R-:W-:Y:S02]  /*75c0*/  F2FP.SATFINITE.E5M2.F32.PACK_AB_MERGE_C R6, R26, R25, RZ ;  /* 0x000000191a06723e */ /* 0x000fe400048060ff */
[----:B------:R-:W-:Y:S02]  /*75d0*/  F2FP.SATFINITE.E5M2.F32.PACK_AB_MERGE_C R29, R30, R29, RZ ;  /* 0x0000001d1e1d723e */ /* 0x000fe400048060ff */
[----:B------:R-:W-:Y:S02]  /*75e0*/  F2FP.SATFINITE.E5M2.F32.PACK_AB_MERGE_C R5, R20, R7, R5 ;  /* 0x000000071405723e */ /* 0x000fe40004806005 */
[----:B------:R-:W-:Y:S02]  /*75f0*/  F2FP.SATFINITE.E5M2.F32.PACK_AB_MERGE_C R4, R2, R0, R3 ;  /* 0x000000000204723e */ /* 0x000fe40004806003 */
[----:B------:R-:W-:Y:S02]  /*7600*/  F2FP.SATFINITE.E5M2.F32.PACK_AB_MERGE_C R6, R24, R23, R6 ;  /* 0x000000171806723e */ /* 0x000fe40004806006 */
[----:B------:R-:W-:Y:S05]  /*7610*/  F2FP.SATFINITE.E5M2.F32.PACK_AB_MERGE_C R7, R28, R27, R29 ;  /* 0x0000001b1c07723e */ /* 0x000fea000480601d */
[----:B------:R1:W-:Y:S01]  /*7620*/  STS.128 [R77+0x1010], R4 ;  /* 0x001010044d007388 */ /* 0x0003e20000000c00 */
[----:B------:R-:W-:Y:S01]  /*7630*/  @!PT LDS RZ, [RZ] ;  /* 0x00000000fffff984 */ /* 0x000fe20000000800 */
[----:B------:R-:W-:Y:S01]  /*7640*/  @!PT LDS RZ, [RZ] ;  /* 0x00000000fffff984 */ /* 0x000fe20000000800 */
[----:B------:R-:W-:Y:S01]  /*7650*/  @!PT LDS RZ, [RZ] ;  /* 0x00000000fffff984 */ /* 0x000fe20000000800 */
[----:B------:R-:W-:Y:S01]  /*7660*/  @!PT LDS RZ, [RZ] ;  /* 0x00000000fffff984 */ /* 0x000fe20000000800 */
[----:B------:R3:W-:Y:S07]  /*7670*/  MEMBAR.ALL.CTA ;  /* 0x0000000000007992 */ /* 0x0007ee0000008000 */
[----:B---3--:R-:W3:Y:S02]  /*7680*/  FENCE.VIEW.ASYNC.S ;  /* 0x00000000000073c6 */ /* 0x008ee40000000000 */
[----:B---3--:R-:W-:Y:S06]  /*7690*/  BAR.SYNC.DEFER_BLOCKING 0x1, 0x80 ;  /* 0x0042000000007b1d */ /* 0x008fec0000010000 */
[----:B------:R-:W-:Y:S05]  /*76a0*/  @P0 BRA `(.L_x_124) ;  /* 0x0000000000300947 */ /* 0x000fea0003800000 */
[----:B------:R-:W-:Y:S02]  /*76b0*/  UIADD3 UR4, UPT, UPT, UR44, 0x1400, URZ ;  /* 0x000014002c047890 */ /* 0x000fe4000fffe0ff */
[----:B------:R-:W-:Y:S02]  /*76c0*/  USHF.L.U32 UR9, UR45, 0x6, URZ ;  /* 0x000000062d097899 */ /* 0x000fe400080006ff */
[----:B------:R-:W-:Y:S02]  /*76d0*/  USHF.L.U32 UR10, UR46, 0x6, URZ ;  /* 0x000000062e0a7899 */ /* 0x000fe400080006ff */
[----:B------:R-:W-:Y:S01]  /*76e0*/  MOV R85, UR4 ;  /* 0x0000000400557c02 */ /* 0x000fe20008000f00 */
[----:B------:R-:W-:Y:S01]  /*76f0*/  UIADD3 UR4, UP0, UPT, UR62, 0x680, URZ ;  /* 0x000006803e047890 */ /* 0x000fe2000ff1e0ff */
[----:B------:R-:W-:Y:S02]  /*7700*/  UMOV UR11, UR36 ;  /* 0x00000024000b7c82 */ /* 0x000fe40008000000 */
[----:B------:R-:W-:Y:S01]  /*7710*/  R2UR UR8, R85 ;  /* 0x00000000550872ca */ /* 0x000fe200000e0000 */
[----:B------:R-:W-:Y:S11]  /*7720*/  UIADD3.X UR5, UPT, UPT, URZ, UR63, URZ, UP0, !UPT ;  /* 0x0000003fff057290 */ /* 0x000ff600087fe4ff */
[----:B------:R-:W-:Y:S01]  /*7730*/  @!UPT UIADD3 URZ, UPT, UPT, URZ, URZ, URZ ;  /* 0x000000fffffff290 */ /* 0x000fe2000fffe0ff */
[----:B------:R3:W-:Y:S01]  /*7740*/  UTMASTG.3D [UR8], [UR4] ;  /* 0x00000008040073b5 */ /* 0x0007e20008010000 */
[----:B------:R0:W-:Y:S01]  /*7750*/  UTMACMDFLUSH ;  /* 0x00000000000079b7 */ /* 0x0001e20000000000 */
[----:B---3--:R-:W-:Y:S04]  /*7760*/  DEPBAR.LE SB0, 0x0 ;  /* 0x000080000000791a */ /* 0x008fe80000000000 */
.L_x_124:
[----:B------:R-:W-:Y:S05]  /*7770*/  BSYNC.RECONVERGENT B0 ;  /* 0x0000000000007941 */ /* 0x000fea0003800200 */
.L_x_123:
[----:B------:R-:W-:Y:S01]  /*7780*/  BAR.SYNC.DEFER_BLOCKING 0x1, 0x80 ;  /* 0x0042000000007b1d */ /* 0x000fe20000010000 */
[----:B------:R-:W-:Y:S01]  /*7790*/  ISETP.NE.AND P0, PT, R81, 0x2, PT ;  /* 0x000000025100780c */ /* 0x000fe20003f05270 */
[----:B------:R-:W-:Y:S01]  /*77a0*/  UISETP.NE.AND UP0, UPT, UR47, URZ, UPT ;  /* 0x000000ff2f00728c */ /* 0x000fe2000bf05270 */
[----:B------:R-:W-:Y:S01]  /*77b0*/  ISETP.NE.AND P1, PT, R36, 0x4, PT ;  /* 0x000000042400780c */ /* 0x000fe20003f25270 */
[----:B------:R-:W-:Y:S01]  /*77c0*/  UIADD3 UR45, UPT, UPT, UR37, UR60, URZ ;  /* 0x0000003c252d7290 */ /* 0x000fe2000fffe0ff */
[----:B------:R-:W-:Y:S01]  /*77d0*/  SEL R2, RZ, 0x1, P0 ;  /* 0x00000001ff027807 */ /* 0x000fe20000000000 */
[----:B------:R-:W-:Y:S01]  /*77e0*/  UIADD3 UR46, UPT, UPT, UR38, UR57, URZ ;  /* 0x00000039262e7290 */ /* 0x000fe2000fffe0ff */
[----:B------:R-:W-:Y:S02]  /*77f0*/  SEL R0, RZ, 0x1, P1 ;  /* 0x00000001ff007807 */ /* 0x000fe40000800000 */
[----:B------:R-:W-:Y:S02]  /*7800*/  LOP3.LUT R83, R83, R2, RZ, 0x3c, !PT ;  /* 0x0000000253537212 */ /* 0x000fe400078e3cff */
[----:B------:R-:W-:Y:S02]  /*7810*/  LOP3.LUT R84, R84, R0, RZ, 0x3c, !PT ;  /* 0x0000000054547212 */ /* 0x000fe400078e3cff */
[----:B------:R-:W-:Y:S02]  /*7820*/  SEL R81, R81, RZ, P0 ;  /* 0x000000ff51517207 */ /* 0x000fe40000000000 */
[----:B------:R-:W-:Y:S01]  /*7830*/  SEL R36, R36, RZ, P1 ;  /* 0x000000ff24247207 */ /* 0x000fe20000800000 */
[----:B------:R-:W-:Y:S01]  /*7840*/  UMOV UR36, UR51 ;  /* 0x0000003300247c82 */ /* 0x000fe20008000000 */
[----:B------:R-:W-:Y:S05]  /*7850*/  BRA.U UP0, `(.L_x_125) ;  /* 0xffffffe5002c7547 */ /* 0x000fea000b83ffff */
[----:B------:R-:W-:Y:S05]  /*7860*/  EXIT ;  /* 0x000000000000794d */ /* 0x000fea0003800000 */
.L_x_25:
[----:B--2---:R2:W3:Y:S02]  /*7870*/  SYNCS.PHASECHK.TRANS64.TRYWAIT P0, [R0+URZ+0x240], R2 ;  /* 0x00024002000075a7 */ /* 0x0044e400080011ff */
[----:B---3--:R-:W-:Y:S05]  /*7880*/  @!P0 NANOSLEEP.SYNCS 0x989680 ;  /* 0x009896800000895d */ /* 0x008fea0003900000 */
[----:B------:R-:W3:Y:S02]  /*7890*/  @!P0 SYNCS.PHASECHK.TRANS64 P0, [R0+URZ+0x240], R2 ;  /* 0x00024002000085a7 */ /* 0x000ee400080010ff */
[----:B---3--:R-:W-:Y:S05]  /*78a0*/  @!P0 BRA `(.L_x_25) ;  /* 0xfffffffc00f08947 */ /* 0x008fea000383ffff */
[----:B------:R-:W-:Y:S05]  /*78b0*/  BRA `(.L_x_126) ;  /* 0xffffffa000ec7947 */ /* 0x000fea000383ffff */
.L_x_28:
[----:B-1----:R-:W-:-:S07]  /*78c0*/  MOV R0, UR33 ;  /* 0x0000002100007c02 */ /* 0x002fce0008000f00 */
.L_x_127:
[----:B-1----:R1:W2:Y:S02]  /*78d0*/  SYNCS.PHASECHK.TRANS64.TRYWAIT P0, [R0+URZ+0xd8], R3 ;  /* 0x0000d803000075a7 */ /* 0x0022a400080011ff */
[----:B--2---:R-:W-:Y:S05]  /*78e0*/  @!P0 NANOSLEEP.SYNCS 0x989680 ;  /* 0x009896800000895d */ /* 0x004fea0003900000 */
[----:B------:R-:W2:Y:S02]  /*78f0*/  @!P0 SYNCS.PHASECHK.TRANS64 P0, [R0+URZ+0xd8], R3 ;  /* 0x0000d803000085a7 */ /* 0x000ea400080010ff */
[----:B--2---:R-:W-:Y:S05]  /*7900*/  @!P0 BRA `(.L_x_127) ;  /* 0xfffffffc00f08947 */ /* 0x004fea000383ffff */
[----:B------:R-:W-:Y:S05]  /*7910*/  BRA `(.L_x_27) ;  /* 0xffffffa400387947 */ /* 0x000fea000383ffff */
.L_x_35:
[----:B-1----:R-:W-:-:S07]  /*7920*/  MOV R0, UR17 ;  /* 0x0000001100007c02 */ /* 0x002fce0008000f00 */
.L_x_128:
[----:B-1----:R1:W2:Y:S02]  /*7930*/  SYNCS.PHASECHK.TRANS64.TRYWAIT P0, [R0+URZ+0xd8], R3 ;  /* 0x0000d803000075a7 */ /* 0x0022a400080011ff */
[----:B--2---:R-:W-:Y:S05]  /*7940*/  @!P0 NANOSLEEP.SYNCS 0x989680 ;  /* 0x009896800000895d */ /* 0x004fea0003900000 */
[----:B------:R-:W2:Y:S02]  /*7950*/  @!P0 SYNCS.PHASECHK.TRANS64 P0, [R0+URZ+0xd8], R3 ;  /* 0x0000d803000085a7 */ /* 0x000ea400080010ff */
[----:B--2---:R-:W-:Y:S05]  /*7960*/  @!P0 BRA `(.L_x_128) ;  /* 0xfffffffc00f08947 */ /* 0x004fea000383ffff */
[----:B------:R-:W-:Y:S05]  /*7970*/  BRA `(.L_x_34) ;  /* 0xffffffa400fc7947 */ /* 0x000fea000383ffff */
.L_x_40:
[----:B-1----:R1:W2:Y:S02]  /*7980*/  SYNCS.PHASECHK.TRANS64.TRYWAIT P0, [R3+URZ+0x1d0], R0 ;  /* 0x0001d000030075a7 */ /* 0x0022a400080011ff */
[----:B--2---:R-:W-:Y:S05]  /*7990*/  @!P0 NANOSLEEP.SYNCS 0x989680 ;  /* 0x009896800000895d */ /* 0x004fea0003900000 */
[----:B------:R-:W2:Y:S02]  /*79a0*/  @!P0 SYNCS.PHASECHK.TRANS64 P0, [R3+URZ+0x1d0], R0 ;  /* 0x0001d000030085a7 */ /* 0x000ea400080010ff */
[----:B--2---:R-:W-:Y:S05]  /*79b0*/  @!P0 BRA `(.L_x_40) ;  /* 0xfffffffc00f08947 */ /* 0x004fea000383ffff */
[----:B------:R-:W-:Y:S05]  /*79c0*/  BRA `(.L_x_129) ;  /* 0xffffffa800a87947 */ /* 0x000fea000383ffff */
.L_x_44:
[----:B------:R-:W-:-:S07]  /*79d0*/  MOV R0, UR4 ;  /* 0x0000000400007c02 */ /* 0x000fce0008000f00 */
.L_x_130:
[----:B-1----:R1:W2:Y:S02]  /*79e0*/  SYNCS.PHASECHK.TRANS64.TRYWAIT P0, [R0+URZ], R2 ;  /* 0x00000002000075a7 */ /* 0x0022a400080011ff */
[----:B--2---:R-:W-:Y:S05]  /*79f0*/  @!P0 NANOSLEEP.SYNCS 0x989680 ;  /* 0x009896800000895d */ /* 0x004fea0003900000 */
[----:B------:R-:W2:Y:S02]  /*7a00*/  @!P0 SYNCS.PHASECHK.TRANS64 P0, [R0+URZ], R2 ;  /* 0x00000002000085a7 */ /* 0x000ea400080010ff */
[----:B--2---:R-:W-:Y:S05]  /*7a10*/  @!P0 BRA `(.L_x_130) ;  /* 0xfffffffc00f08947 */ /* 0x004fea000383ffff */
[----:B------:R-:W-:Y:S05]  /*7a20*/  BRA `(.L_x_131) ;  /* 0xffffffb0004c7947 */ /* 0x000fea000383ffff */
.L_x_45:
[----:B------:R-:W-:-:S07]  /*7a30*/  MOV R0, UR5 ;  /* 0x0000000500007c02 */ /* 0x000fce0008000f00 */
.L_x_132:
[----:B-1----:R1:W2:Y:S02]  /*7a40*/  SYNCS.PHASECHK.TRANS64.TRYWAIT P0, [R0+URZ], R3 ;  /* 0x00000003000075a7 */ /* 0x0022a400080011ff */
[----:B--2---:R-:W-:Y:S05]  /*7a50*/  @!P0 NANOSLEEP.SYNCS 0x989680 ;  /* 0x009896800000895d */ /* 0x004fea0003900000 */
[----:B------:R-:W2:Y:S02]  /*7a60*/  @!P0 SYNCS.PHASECHK.TRANS64 P0, [R0+URZ], R3 ;  /* 0x00000003000085a7 */ /* 0x000ea400080010ff */
[----:B--2---:R-:W-:Y:S05]  /*7a70*/  @!P0 BRA `(.L_x_132) ;  /* 0xfffffffc00f08947 */ /* 0x004fea000383ffff */
[----:B------:R-:W-:Y:S05]  /*7a80*/  BRA `(.L_x_133) ;  /* 0xffffffb000587947 */ /* 0x000fea000383ffff */
.L_x_46:
[----:B------:R-:W-:-:S07]  /*7a90*/  MOV R0, UR5 ;  /* 0x0000000500007c02 */ /* 0x000fce0008000f00 */
.L_x_134:
[----:B-1----:R1:W2:Y:S02]  /*7aa0*/  SYNCS.PHASECHK.TRANS64.TRYWAIT P0, [R0+URZ], R3 ;  /* 0x00000003000075a7 */ /* 0x0022a400080011ff */
[----:B--2---:R-:W-:Y:S05]  /*7ab0*/  @!P0 NANOSLEEP.SYNCS 0x989680 ;  /* 0x009896800000895d */ /* 0x004fea0003900000 */
[----:B------:R-:W2:Y:S02]  /*7ac0*/  @!P0 SYNCS.PHASECHK.TRANS64 P0, [R0+URZ], R3 ;  /* 0x00000003000085a7 */ /* 0x000ea400080010ff */
[----:B--2---:R-:W-:Y:S05]  /*7ad0*/  @!P0 BRA `(.L_x_134) ;  /* 0xfffffffc00f08947 */ /* 0x004fea000383ffff */
[----:B------:R-:W-:Y:S05]  /*7ae0*/  BRA `(.L_x_135) ;  /* 0xffffffb000647947 */ /* 0x000fea000383ffff */
.L_x_47:
[----:B------:R-:W-:-:S07]  /*7af0*/  MOV R0, UR5 ;  /* 0x0000000500007c02 */ /* 0x000fce0008000f00 */
.L_x_136:
[----:B-1----:R1:W2:Y:S02]  /*7b00*/  SYNCS.PHASECHK.TRANS64.TRYWAIT P0, [R0+URZ], R3 ;  /* 0x00000003000075a7 */ /* 0x0022a400080011ff */
[----:B--2---:R-:W-:Y:S05]  /*7b10*/  @!P0 NANOSLEEP.SYNCS 0x989680 ;  /* 0x009896800000895d */ /* 0x004fea0003900000 */
[----:B------:R-:W2:Y:S02]  /*7b20*/  @!P0 SYNCS.PHASECHK.TRANS64 P0, [R0+URZ], R3 ;  /* 0x00000003000085a7 */ /* 0x000ea400080010ff */
[----:B--2---:R-:W-:Y:S05]  /*7b30*/  @!P0 BRA `(.L_x_136) ;  /* 0xfffffffc00f08947 */ /* 0x004fea000383ffff */
[----:B------:R-:W-:Y:S05]  /*7b40*/  BRA `(.L_x_137) ;  /* 0xffffffb000707947 */ /* 0x000fea000383ffff */
.L_x_48:
[----:B------:R-:W-:-:S07]  /*7b50*/  MOV R0, UR5 ;  /* 0x0000000500007c02 */ /* 0x000fce0008000f00 */
.L_x_138:
[----:B-1----:R1:W2:Y:S02]  /*7b60*/  SYNCS.PHASECHK.TRANS64.TRYWAIT P0, [R0+URZ], R3 ;  /* 0x00000003000075a7 */ /* 0x0022a400080011ff */
[----:B--2---:R-:W-:Y:S05]  /*7b70*/  @!P0 NANOSLEEP.SYNCS 0x989680 ;  /* 0x009896800000895d */ /* 0x004fea0003900000 */
[----:B------:R-:W2:Y:S02]  /*7b80*/  @!P0 SYNCS.PHASECHK.TRANS64 P0, [R0+URZ], R3 ;  /* 0x00000003000085a7 */ /* 0x000ea400080010ff */
[----:B--2---:R-:W-:Y:S05]  /*7b90*/  @!P0 BRA `(.L_x_138) ;  /* 0xfffffffc00f08947 */ /* 0x004fea000383ffff */
[----:B------:R-:W-:Y:S05]  /*7ba0*/  BRA `(.L_x_139) ;  /* 0xffffffb0007c7947 */ /* 0x000fea000383ffff */
.L_x_49:
[----:B------:R-:W-:-:S07]  /*7bb0*/  MOV R0, UR5 ;  /* 0x0000000500007c02 */ /* 0x000fce0008000f00 */
.L_x_140:
[----:B-1----:R1:W2:Y:S02]  /*7bc0*/  SYNCS.PHASECHK.TRANS64.TRYWAIT P0, [R0+URZ], R3 ;  /* 0x00000003000075a7 */ /* 0x0022a400080011ff */
[----:B--2---:R-:W-:Y:S05]  /*7bd0*/  @!P0 NANOSLEEP.SYNCS 0x989680 ;  /* 0x009896800000895d */ /* 0x004fea0003900000 */
[----:B------:R-:W2:Y:S02]  /*7be0*/  @!P0 SYNCS.PHASECHK.TRANS64 P0, [R0+URZ], R3 ;  /* 0x00000003000085a7 */ /* 0x000ea400080010ff */
[----:B--2---:R-:W-:Y:S05]  /*7bf0*/  @!P0 BRA `(.L_x_140) ;  /* 0xfffffffc00f08947 */ /* 0x004fea000383ffff */
[----:B------:R-:W-:Y:S05]  /*7c00*/  BRA `(.L_x_141) ;  /* 0xffffffb000887947 */ /* 0x000fea000383ffff */
.L_x_50:
[----:B------:R-:W-:-:S07]  /*7c10*/  MOV R0, UR5 ;  /* 0x0000000500007c02 */ /* 0x000fce0008000f00 */
.L_x_142:
[----:B-1----:R1:W2:Y:S02]  /*7c20*/  SYNCS.PHASECHK.TRANS64.TRYWAIT P0, [R0+URZ], R3 ;  /* 0x00000003000075a7 */ /* 0x0022a400080011ff */
[----:B--2---:R-:W-:Y:S05]  /*7c30*/  @!P0 NANOSLEEP.SYNCS 0x989680 ;  /* 0x009896800000895d */ /* 0x004fea0003900000 */
[----:B------:R-:W2:Y:S02]  /*7c40*/  @!P0 SYNCS.PHASECHK.TRANS64 P0, [R0+URZ], R3 ;  /* 0x00000003000085a7 */ /* 0x000ea400080010ff */
[----:B--2---:R-:W-:Y:S05]  /*7c50*/  @!P0 BRA `(.L_x_142) ;  /* 0xfffffffc00f08947 */ /* 0x004fea000383ffff */
[----:B------:R-:W-:Y:S05]  /*7c60*/  BRA `(.L_x_143) ;  /* 0xffffffb000947947 */ /* 0x000fea000383ffff */
.L_x_51:
[----:B------:R-:W-:-:S07]  /*7c70*/  MOV R0, UR5 ;  /* 0x0000000500007c02 */ /* 0x000fce0008000f00 */
.L_x_144:
[----:B-1----:R1:W2:Y:S02]  /*7c80*/  SYNCS.PHASECHK.TRANS64.TRYWAIT P0, [R0+URZ], R3 ;  /* 0x00000003000075a7 */ /* 0x0022a400080011ff */
[----:B--2---:R-:W-:Y:S05]  /*7c90*/  @!P0 NANOSLEEP.SYNCS 0x989680 ;  /* 0x009896800000895d */ /* 0x004fea0003900000 */
[----:B------:R-:W2:Y:S02]  /*7ca0*/  @!P0 SYNCS.PHASECHK.TRANS64 P0, [R0+URZ], R3 ;  /* 0x00000003000085a7 */ /* 0x000ea400080010ff */
[----:B--2---:R-:W-:Y:S05]  /*7cb0*/  @!P0 BRA `(.L_x_144) ;  /* 0xfffffffc00f08947 */ /* 0x004fea000383ffff */
[----:B------:R-:W-:Y:S05]  /*7cc0*/  BRA `(.L_x_145) ;  /* 0xffffffb000a07947 */ /* 0x000fea000383ffff */
.L_x_52:
[----:B------:R-:W-:-:S07]  /*7cd0*/  MOV R0, UR5 ;  /* 0x0000000500007c02 */ /* 0x000fce0008000f00 */
.L_x_146:
[----:B-1----:R1:W2:Y:S02]  /*7ce0*/  SYNCS.PHASECHK.TRANS64.TRYWAIT P0, [R0+URZ], R3 ;  /* 0x00000003000075a7 */ /* 0x0022a400080011ff */
[----:B--2---:R-:W-:Y:S05]  /*7cf0*/  @!P0 NANOSLEEP.SYNCS 0x989680 ;  /* 0x009896800000895d */ /* 0x004fea0003900000 */
[----:B------:R-:W2:Y:S02]  /*7d00*/  @!P0 SYNCS.PHASECHK.TRANS64 P0, [R0+URZ], R3 ;  /* 0x00000003000085a7 */ /* 0x000ea400080010ff */
[----:B--2---:R-:W-:Y:S05]  /*7d10*/  @!P0 BRA `(.L_x_146) ;  /* 0xfffffffc00f08947 */ /* 0x004fea000383ffff */
[----:B------:R-:W-:Y:S05]  /*7d20*/  BRA `(.L_x_147) ;  /* 0xffffffb000ac7947 */ /* 0x000fea000383ffff */
.L_x_53:
[----:B------:R-:W-:-:S07]  /*7d30*/  MOV R0, UR5 ;  /* 0x0000000500007c02 */ /* 0x000fce0008000f00 */
.L_x_148:
[----:B-1----:R1:W2:Y:S02]  /*7d40*/  SYNCS.PHASECHK.TRANS64.TRYWAIT P0, [R0+URZ], R3 ;  /* 0x00000003000075a7 */ /* 0x0022a400080011ff */
[----:B--2---:R-:W-:Y:S05]  /*7d50*/  @!P0 NANOSLEEP.SYNCS 0x989680 ;  /* 0x009896800000895d */ /* 0x004fea0003900000 */
[----:B------:R-:W2:Y:S02]  /*7d60*/  @!P0 SYNCS.PHASECHK.TRANS64 P0, [R0+URZ], R3 ;  /* 0x00000003000085a7 */ /* 0x000ea400080010ff */
[----:B--2---:R-:W-:Y:S05]  /*7d70*/  @!P0 BRA `(.L_x_148) ;  /* 0xfffffffc00f08947 */ /* 0x004fea000383ffff */
[----:B------:R-:W-:Y:S05]  /*7d80*/  BRA `(.L_x_149) ;  /* 0xffffffb000b87947 */ /* 0x000fea000383ffff */
.L_x_54:
[----:B------:R-:W-:-:S07]  /*7d90*/  MOV R0, UR5 ;  /* 0x0000000500007c02 */ /* 0x000fce0008000f00 */
.L_x_150:
[----:B-1----:R1:W2:Y:S02]  /*7da0*/  SYNCS.PHASECHK.TRANS64.TRYWAIT P0, [R0+URZ], R3 ;  /* 0x00000003000075a7 */ /* 0x0022a400080011ff */
[----:B--2---:R-:W-:Y:S05]  /*7db0*/  @!P0 NANOSLEEP.SYNCS 0x989680 ;  /* 0x009896800000895d */ /* 0x004fea0003900000 */
[----:B------:R-:W2:Y:S02]  /*7dc0*/  @!P0 SYNCS.PHASECHK.TRANS64 P0, [R0+URZ], R3 ;  /* 0x00000003000085a7 */ /* 0x000ea400080010ff */
[----:B--2---:R-:W-:Y:S05]  /*7dd0*/  @!P0 BRA `(.L_x_150) ;  /* 0xfffffffc00f08947 */ /* 0x004fea000383ffff */
[----:B------:R-:W-:Y:S05]  /*7de0*/  BRA `(.L_x_151) ;  /* 0xffffffb000c47947 */ /* 0x000fea000383ffff */
.L_x_55:
[----:B------:R-:W-:-:S07]  /*7df0*/  MOV R0, UR5 ;  /* 0x0000000500007c02 */ /* 0x000fce0008000f00 */
.L_x_152:
[----:B-1----:R1:W2:Y:S02]  /*7e00*/  SYNCS.PHASECHK.TRANS64.TRYWAIT P0, [R0+URZ], R3 ;  /* 0x00000003000075a7 */ /* 0x0022a400080011ff */
[----:B--2---:R-:W-:Y:S05]  /*7e10*/  @!P0 NANOSLEEP.SYNCS 0x989680 ;  /* 0x009896800000895d */ /* 0x004fea0003900000 */
[----:B------:R-:W2:Y:S02]  /*7e20*/  @!P0 SYNCS.PHASECHK.TRANS64 P0, [R0+URZ], R3 ;  /* 0x00000003000085a7 */ /* 0x000ea400080010ff */
[----:B--2---:R-:W-:Y:S05]  /*7e30*/  @!P0 BRA `(.L_x_152) ;  /* 0xfffffffc00f08947 */ /* 0x004fea000383ffff */
[----:B------:R-:W-:Y:S05]  /*7e40*/  BRA `(.L_x_153) ;  /* 0xffffffb000d07947 */ /* 0x000fea000383ffff */
.L_x_56:
[----:B------:R-:W-:-:S07]  /*7e50*/  MOV R0, UR5 ;  /* 0x0000000500007c02 */ /* 0x000fce0008000f00 */
.L_x_154:
[----:B-1----:R1:W2:Y:S02]  /*7e60*/  SYNCS.PHASECHK.TRANS64.TRYWAIT P0, [R0+URZ], R3 ;  /* 0x00000003000075a7 */ /* 0x0022a400080011ff */
[----:B--2---:R-:W-:Y:S05]  /*7e70*/  @!P0 NANOSLEEP.SYNCS 0x989680 ;  /* 0x009896800000895d */ /* 0x004fea0003900000 */
[----:B------:R-:W2:Y:S02]  /*7e80*/  @!P0 SYNCS.PHASECHK.TRANS64 P0, [R0+URZ], R3 ;  /* 0x00000003000085a7 */ /* 0x000ea400080010ff */
[----:B--2---:R-:W-:Y:S05]  /*7e90*/  @!P0 BRA `(.L_x_154) ;  /* 0xfffffffc00f08947 */ /* 0x004fea000383ffff */
[----:B------:R-:W-:Y:S05]  /*7ea0*/  BRA `(.L_x_155) ;  /* 0xffffffb000dc7947 */ /* 0x000fea000383ffff */
.L_x_57:
[----:B------:R-:W-:-:S07]  /*7eb0*/  MOV R0, UR5 ;  /* 0x0000000500007c02 */ /* 0x000fce0008000f00 */
.L_x_156:
[----:B-1----:R1:W2:Y:S02]  /*7ec0*/  SYNCS.PHASECHK.TRANS64.TRYWAIT P0, [R0+URZ], R3 ;  /* 0x00000003000075a7 */ /* 0x0022a400080011ff */
[----:B--2---:R-:W-:Y:S05]  /*7ed0*/  @!P0 NANOSLEEP.SYNCS 0x989680 ;  /* 0x009896800000895d */ /* 0x004fea0003900000 */
[----:B------:R-:W2:Y:S02]  /*7ee0*/  @!P0 SYNCS.PHASECHK.TRANS64 P0, [R0+URZ], R3 ;  /* 0x00000003000085a7 */ /* 0x000ea400080010ff */
[----:B--2---:R-:W-:Y:S05]  /*7ef0*/  @!P0 BRA `(.L_x_156) ;  /* 0xfffffffc00f08947 */ /* 0x004fea000383ffff */
[----:B------:R-:W-:Y:S05]  /*7f00*/  BRA `(.L_x_157) ;  /* 0xffffffb000e87947 */ /* 0x000fea000383ffff */
.L_x_58:
[----:B------:R-:W-:-:S07]  /*7f10*/  MOV R0, UR5 ;  /* 0x0000000500007c02 */ /* 0x000fce0008000f00 */
.L_x_158:
[----:B-1----:R1:W2:Y:S02]  /*7f20*/  SYNCS.PHASECHK.TRANS64.TRYWAIT P0, [R0+URZ], R3 ;  /* 0x00000003000075a7 */ /* 0x0022a400080011ff */
[----:B--2---:R-:W-:Y:S05]  /*7f30*/  @!P0 NANOSLEEP.SYNCS 0x989680 ;  /* 0x009896800000895d */ /* 0x004fea0003900000 */
[----:B------:R-:W2:Y:S02]  /*7f40*/  @!P0 SYNCS.PHASECHK.TRANS64 P0, [R0+URZ], R3 ;  /* 0x00000003000085a7 */ /* 0x000ea400080010ff */
[----:B--2---:R-:W-:Y:S05]  /*7f50*/  @!P0 BRA `(.L_x_158) ;  /* 0xfffffffc00f08947 */ /* 0x004fea000383ffff */
[----:B------:R-:W-:Y:S05]  /*7f60*/  BRA `(.L_x_159) ;  /* 0xffffffb000f47947 */ /* 0x000fea000383ffff */
.L_x_59:
[----:B------:R-:W-:-:S07]  /*7f70*/  MOV R0, UR5 ;  /* 0x0000000500007c02 */ /* 0x000fce0008000f00 */
.L_x_160:
[----:B-1----:R1:W2:Y:S02]  /*7f80*/  SYNCS.PHASECHK.TRANS64.TRYWAIT P0, [R0+URZ], R3 ;  /* 0x00000003000075a7 */ /* 0x0022a400080011ff */
[----:B--2---:R-:W-:Y:S05]  /*7f90*/  @!P0 NANOSLEEP.SYNCS 0x989680 ;  /* 0x009896800000895d */ /* 0x004fea0003900000 */
[----:B------:R-:W2:Y:S02]  /*7fa0*/  @!P0 SYNCS.PHASECHK.TRANS64 P0, [R0+URZ], R3 ;  /* 0x00000003000085a7 */ /* 0x000ea400080010ff */
[----:B--2---:R-:W-:Y:S05]  /*7fb0*/  @!P0 BRA `(.L_x_160) ;  /* 0xfffffffc00f08947 */ /* 0x004fea000383ffff */
[----:B------:R-:W-:Y:S05]  /*7fc0*/  BRA `(.L_x_161) ;  /* 0xffffffb400007947 */ /* 0x000fea000383ffff */
.L_x_60:
[----:B------:R-:W-:-:S07]  /*7fd0*/  MOV R0, UR5 ;  /* 0x0000000500007c02 */ /* 0x000fce0008000f00 */
.L_x_162:
[----:B-1----:R1:W2:Y:S02]  /*7fe0*/  SYNCS.PHASECHK.TRANS64.TRYWAIT P0, [R0+URZ], R3 ;  /* 0x00000003000075a7 */ /* 0x0022a400080011ff */
[----:B--2---:R-:W-:Y:S05]  /*7ff0*/  @!P0 NANOSLEEP.SYNCS 0x989680 ;  /* 0x009896800000895d */ /* 0x004fea0003900000 */
[----:B------:R-:W2:Y:S02]  /*8000*/  @!P0 SYNCS.PHASECHK.TRANS64 P0, [R0+URZ], R3 ;  /* 0x00000003000085a7 */ /* 0x000ea400080010ff */
[----:B--2---:R-:W-:Y:S05]  /*8010*/  @!P0 BRA `(.L_x_162) ;  /* 0xfffffffc00f08947 */ /* 0x004fea000383ffff */
[----:B------:R-:W-:Y:S05]  /*8020*/  BRA `(.L_x_163) ;  /* 0xffffffb4000c7947 */ /* 0x000fea000383ffff */
.L_x_61:
[----:B------:R-:W-:-:S07]  /*8030*/  MOV R0, UR5 ;  /* 0x0000000500007c02 */ /* 0x000fce0008000f00 */
.L_x_164:
[----:B-1----:R1:W2:Y:S02]  /*8040*/  SYNCS.PHASECHK.TRANS64.TRYWAIT P0, [R0+URZ], R3 ;  /* 0x00000003000075a7 */ /* 0x0022a400080011ff */
[----:B--2---:R-:W-:Y:S05]  /*8050*/  @!P0 NANOSLEEP.SYNCS 0x989680 ;  /* 0x009896800000895d */ /* 0x004fea0003900000 */
[----:B------:R-:W2:Y:S02]  /*8060*/  @!P0 SYNCS.PHASECHK.TRANS64 P0, [R0+URZ], R3 ;  /* 0x00000003000085a7 */ /* 0x000ea400080010ff */
[----:B--2---:R-:W-:Y:S05]  /*8070*/  @!P0 BRA `(.L_x_164) ;  /* 0xfffffffc00f08947 */ /* 0x004fea000383ffff */
[----:B------:R-:W-:Y:S05]  /*8080*/  BRA `(.L_x_165) ;  /* 0xffffffb400187947 */ /* 0x000fea000383ffff */
.L_x_62:
[----:B------:R-:W-:-:S07]  /*8090*/  MOV R0, UR5 ;  /* 0x0000000500007c02 */ /* 0x000fce0008000f00 */
.L_x_166:
[----:B-1----:R1:W2:Y:S02]  /*80a0*/  SYNCS.PHASECHK.TRANS64.TRYWAIT P0, [R0+URZ], R3 ;  /* 0x00000003000075a7 */ /* 0x0022a400080011ff */
[----:B--2---:R-:W-:Y:S05]  /*80b0*/  @!P0 NANOSLEEP.SYNCS 0x989680 ;  /* 0x009896800000895d */ /* 0x004fea0003900000 */
[----:B------:R-:W2:Y:S02]  /*80c0*/  @!P0 SYNCS.PHASECHK.TRANS64 P0, [R0+URZ], R3 ;  /* 0x00000003000085a7 */ /* 0x000ea400080010ff */
[----:B--2---:R-:W-:Y:S05]  /*80d0*/  @!P0 BRA `(.L_x_166) ;  /* 0xfffffffc00f08947 */ /* 0x004fea000383ffff */
[----:B------:R-:W-:Y:S05]  /*80e0*/  BRA `(.L_x_167) ;  /* 0xffffffb400247947 */ /* 0x000fea000383ffff */
.L_x_63:
[----:B------:R-:W-:-:S07]  /*80f0*/  MOV R0, UR5 ;  /* 0x0000000500007c02 */ /* 0x000fce0008000f00 */
.L_x_168:
[----:B-1----:R1:W2:Y:S02]  /*8100*/  SYNCS.PHASECHK.TRANS64.TRYWAIT P0, [R0+URZ], R3 ;  /* 0x00000003000075a7 */ /* 0x0022a400080011ff */
[----:B--2---:R-:W-:Y:S05]  /*8110*/  @!P0 NANOSLEEP.SYNCS 0x989680 ;  /* 0x009896800000895d */ /* 0x004fea0003900000 */
[----:B------:R-:W2:Y:S02]  /*8120*/  @!P0 SYNCS.PHASECHK.TRANS64 P0, [R0+URZ], R3 ;  /* 0x00000003000085a7 */ /* 0x000ea400080010ff */
[----:B--2---:R-:W-:Y:S05]  /*8130*/  @!P0 BRA `(.L_x_168) ;  /* 0xfffffffc00f08947 */ /* 0x004fea000383ffff */
[----:B------:R-:W-:Y:S05]  /*8140*/  BRA `(.L_x_169) ;  /* 0xffffffb400307947 */ /* 0x000fea000383ffff */
.L_x_64:
[----:B------:R-:W-:-:S07]  /*8150*/  MOV R0, UR5 ;  /* 0x0000000500007c02 */ /* 0x000fce0008000f00 */
.L_x_170:
[----:B-1----:R1:W2:Y:S02]  /*8160*/  SYNCS.PHASECHK.TRANS64.TRYWAIT P0, [R0+URZ], R3 ;  /* 0x00000003000075a7 */ /* 0x0022a400080011ff */
[----:B--2---:R-:W-:Y:S05]  /*8170*/  @!P0 NANOSLEEP.SYNCS 0x989680 ;  /* 0x009896800000895d */ /* 0x004fea0003900000 */
[----:B------:R-:W2:Y:S02]  /*8180*/  @!P0 SYNCS.PHASECHK.TRANS64 P0, [R0+URZ], R3 ;  /* 0x00000003000085a7 */ /* 0x000ea400080010ff */
[----:B--2---:R-:W-:Y:S05]  /*8190*/  @!P0 BRA `(.L_x_170) ;  /* 0xfffffffc00f08947 */ /* 0x004fea000383ffff */
[----:B------:R-:W-:Y:S05]  /*81a0*/  BRA `(.L_x_171) ;  /* 0xffffffb4003c7947 */ /* 0x000fea000383ffff */
.L_x_65:
[----:B------:R-:W-:-:S07]  /*81b0*/  MOV R0, UR5 ;  /* 0x0000000500007c02 */ /* 0x000fce0008000f00 */
.L_x_172:
[----:B-1----:R1:W2:Y:S02]  /*81c0*/  SYNCS.PHASECHK.TRANS64.TRYWAIT P0, [R0+URZ], R3 ;  /* 0x00000003000075a7 */ /* 0x0022a400080011ff */
[----:B--2---:R-:W-:Y:S05]  /*81d0*/  @!P0 NANOSLEEP.SYNCS 0x989680 ;  /* 0x009896800000895d */ /* 0x004fea0003900000 */
[----:B------:R-:W2:Y:S02]  /*81e0*/  @!P0 SYNCS.PHASECHK.TRANS64 P0, [R0+URZ], R3 ;  /* 0x00000003000085a7 */ /* 0x000ea400080010ff */
[----:B--2---:R-:W-:Y:S05]  /*81f0*/  @!P0 BRA `(.L_x_172) ;  /* 0xfffffffc00f08947 */ /* 0x004fea000383ffff */
[----:B------:R-:W-:Y:S05]  /*8200*/  BRA `(.L_x_173) ;  /* 0xffffffb400487947 */ /* 0x000fea000383ffff */
.L_x_66:
[----:B------:R-:W-:-:S07]  /*8210*/  MOV R0, UR5 ;  /* 0x0000000500007c02 */ /* 0x000fce0008000f00 */
.L_x_174:
[----:B-1----:R1:W2:Y:S02]  /*8220*/  SYNCS.PHASECHK.TRANS64.TRYWAIT P0, [R0+URZ], R3 ;  /* 0x00000003000075a7 */ /* 0x0022a400080011ff */
[----:B--2---:R-:W-:Y:S05]  /*8230*/  @!P0 NANOSLEEP.SYNCS 0x989680 ;  /* 0x009896800000895d */ /* 0x004fea0003900000 */
[----:B------:R-:W2:Y:S02]  /*8240*/  @!P0 SYNCS.PHASECHK.TRANS64 P0, [R0+URZ], R3 ;  /* 0x00000003000085a7 */ /* 0x000ea400080010ff */
[----:B--2---:R-:W-:Y:S05]  /*8250*/  @!P0 BRA `(.L_x_174) ;  /* 0xfffffffc00f08947 */ /* 0x004fea000383ffff */
[----:B------:R-:W-:Y:S05]  /*8260*/  BRA `(.L_x_175) ;  /* 0xffffffb400547947 */ /* 0x000fea000383ffff */
.L_x_67:
[----:B------:R-:W-:-:S07]  /*8270*/  MOV R0, UR5 ;  /* 0x0000000500007c02 */ /* 0x000fce0008000f00 */
.L_x_176:
[----:B-1----:R1:W2:Y:S02]  /*8280*/  SYNCS.PHASECHK.TRANS64.TRYWAIT P0, [R0+URZ], R3 ;  /* 0x00000003000075a7 */ /* 0x0022a400080011ff */
[----:B--2---:R-:W-:Y:S05]  /*8290*/  @!P0 NANOSLEEP.SYNCS 0x989680 ;  /* 0x009896800000895d */ /* 0x004fea0003900000 */
[----:B------:R-:W2:Y:S02]  /*82a0*/  @!P0 SYNCS.PHASECHK.TRANS64 P0, [R0+URZ], R3 ;  /* 0x00000003000085a7 */ /* 0x000ea400080010ff */
[----:B--2---:R-:W-:Y:S05]  /*82b0*/  @!P0 BRA `(.L_x_176) ;  /* 0xfffffffc00f08947 */ /* 0x004fea000383ffff */
[----:B------:R-:W-:Y:S05]  /*82c0*/  BRA `(.L_x_177) ;  /* 0xffffffb400607947 */ /* 0x000fea000383ffff */
.L_x_68:
[----:B------:R-:W-:-:S07]  /*82d0*/  MOV R0, UR5 ;  /* 0x0000000500007c02 */ /* 0x000fce0008000f00 */
.L_x_178:
[----:B-1----:R1:W2:Y:S02]  /*82e0*/  SYNCS.PHASECHK.TRANS64.TRYWAIT P0, [R0+URZ], R3 ;  /* 0x00000003000075a7 */ /* 0x0022a400080011ff */
[----:B--2---:R-:W-:Y:S05]  /*82f0*/  @!P0 NANOSLEEP.SYNCS 0x989680 ;  /* 0x009896800000895d */ /* 0x004fea0003900000 */
[----:B------:R-:W2:Y:S02]  /*8300*/  @!P0 SYNCS.PHASECHK.TRANS64 P0, [R0+URZ], R3 ;  /* 0x00000003000085a7 */ /* 0x000ea400080010ff */
[----:B--2---:R-:W-:Y:S05]  /*8310*/  @!P0 BRA `(.L_x_178) ;  /* 0xfffffffc00f08947 */ /* 0x004fea000383ffff */
[----:B------:R-:W-:Y:S05]  /*8320*/  BRA `(.L_x_179) ;  /* 0xffffffb4006c7947 */ /* 0x000fea000383ffff */
.L_x_69:
[----:B------:R-:W-:-:S07]  /*8330*/  MOV R0, UR5 ;  /* 0x0000000500007c02 */ /* 0x000fce0008000f00 */
.L_x_180:
[----:B-1----:R1:W2:Y:S02]  /*8340*/  SYNCS.PHASECHK.TRANS64.TRYWAIT P0, [R0+URZ], R3 ;  /* 0x00000003000075a7 */ /* 0x0022a400080011ff */
[----:B--2---:R-:W-:Y:S05]  /*8350*/  @!P0 NANOSLEEP.SYNCS 0x989680 ;  /* 0x009896800000895d */ /* 0x004fea0003900000 */
[----:B------:R-:W2:Y:S02]  /*8360*/  @!P0 SYNCS.PHASECHK.TRANS64 P0, [R0+URZ], R3 ;  /* 0x00000003000085a7 */ /* 0x000ea400080010ff */
[----:B--2---:R-:W-:Y:S05]  /*8370*/  @!P0 BRA `(.L_x_180) ;  /* 0xfffffffc00f08947 */ /* 0x004fea000383ffff */
[----:B------:R-:W-:Y:S05]  /*8380*/  BRA `(.L_x_181) ;  /* 0xffffffb400787947 */ /* 0x000fea000383ffff */
.L_x_72:
[----:B--2---:R2:W3:Y:S02]  /*8390*/  SYNCS.PHASECHK.TRANS64.TRYWAIT P0, [R2+URZ+0x230], R4 ;  /* 0x00023004020075a7 */ /* 0x0044e400080011ff */
[----:B---3--:R-:W-:Y:S05]  /*83a0*/  @!P0 NANOSLEEP.SYNCS 0x989680 ;  /* 0x009896800000895d */ /* 0x008fea0003900000 */
[----:B------:R-:W3:Y:S02]  /*83b0*/  @!P0 SYNCS.PHASECHK.TRANS64 P0, [R2+URZ+0x230], R4 ;  /* 0x00023004020085a7 */ /* 0x000ee400080010ff */
[----:B---3--:R-:W-:Y:S05]  /*83c0*/  @!P0 BRA `(.L_x_72) ;  /* 0xfffffffc00f08947 */ /* 0x008fea000383ffff */
[----:B------:R-:W-:Y:S05]  /*83d0*/  BRA `(.L_x_182) ;  /* 0xffffffb400d47947 */ /* 0x000fea000383ffff */
.L_x_73:
[----:B------:R-:W-:-:S07]  /*83e0*/  MOV R2, UR4 ;  /* 0x0000000400027c02 */ /* 0x000fce0008000f00 */
.L_x_183:
[----:B--2---:R2:W3:Y:S02]  /*83f0*/  SYNCS.PHASECHK.TRANS64.TRYWAIT P0, [R2+URZ+0x1e0], R5 ;  /* 0x0001e005020075a7 */ /* 0x0044e400080011ff */
[----:B---3--:R-:W-:Y:S05]  /*8400*/  @!P0 NANOSLEEP.SYNCS 0x989680 ;  /* 0x009896800000895d */ /* 0x008fea0003900000 */
[----:B------:R-:W3:Y:S02]  /*8410*/  @!P0 SYNCS.PHASECHK.TRANS64 P0, [R2+URZ+0x1e0], R5 ;  /* 0x0001e005020085a7 */ /* 0x000ee400080010ff */
[----:B---3--:R-:W-:Y:S05]  /*8420*/  @!P0 BRA `(.L_x_183) ;  /* 0xfffffffc00f08947 */ /* 0x008fea000383ffff */
[----:B------:R-:W-:Y:S05]  /*8430*/  BRA `(.L_x_184) ;  /* 0xffffffb400e47947 */ /* 0x000fea000383ffff */
.L_x_74:
[----:B--2---:R2:W3:Y:S02]  /*8440*/  SYNCS.PHASECHK.TRANS64.TRYWAIT P1, [R2+URZ+0x1d0], R4 ;  /* 0x0001d004020075a7 */ /* 0x0044e400080211ff */
[----:B---3--:R-:W-:Y:S05]  /*8450*/  @!P1 NANOSLEEP.SYNCS 0x989680 ;  /* 0x009896800000995d */ /* 0x008fea0003900000 */
[----:B------:R-:W3:Y:S02]  /*8460*/  @!P1 SYNCS.PHASECHK.TRANS64 P1, [R2+URZ+0x1d0], R4 ;  /* 0x0001d004020095a7 */ /* 0x000ee400080210ff */
[----:B---3--:R-:W-:Y:S05]  /*8470*/  @!P1 BRA `(.L_x_74) ;  /* 0xfffffffc00f09947 */ /* 0x008fea000383ffff */
[----:B------:R-:W-:Y:S05]  /*8480*/  BRA `(.L_x_185) ;  /* 0xffffffb800147947 */ /* 0x000fea000383ffff */
.L_x_77:
[----:B------:R-:W-:-:S07]  /*8490*/  MOV R0, UR4 ;  /* 0x0000000400007c02 */ /* 0x000fce0008000f00 */
.L_x_186:
[----:B--2---:R2:W3:Y:S02]  /*84a0*/  SYNCS.PHASECHK.TRANS64.TRYWAIT P0, [R0+URZ+0x1e0], R2 ;  /* 0x0001e002000075a7 */ /* 0x0044e400080011ff */
[----:B---3--:R-:W-:Y:S05]  /*84b0*/  @!P0 NANOSLEEP.SYNCS 0x989680 ;  /* 0x009896800000895d */ /* 0x008fea0003900000 */
[----:B------:R-:W3:Y:S02]  /*84c0*/  @!P0 SYNCS.PHASECHK.TRANS64 P0, [R0+URZ+0x1e0], R2 ;  /* 0x0001e002000085a7 */ /* 0x000ee400080010ff */
[----:B---3--:R-:W-:Y:S05]  /*84d0*/  @!P0 BRA `(.L_x_186) ;  /* 0xfffffffc00f08947 */ /* 0x008fea000383ffff */
[----:B------:R-:W-:Y:S05]  /*84e0*/  BRA `(.L_x_76) ;  /* 0xffffffb800687947 */ /* 0x000fea000383ffff */
.L_x_84:
[----:B-1----:R1:W2:Y:S02]  /*84f0*/  SYNCS.PHASECHK.TRANS64.TRYWAIT P1, [R0+URZ+0x1d0], R2 ;  /* 0x0001d002000075a7 */ /* 0x0022a400080211ff */
[----:B--2---:R-:W-:Y:S05]  /*8500*/  @!P1 NANOSLEEP.SYNCS 0x989680 ;  /* 0x009896800000995d */ /* 0x004fea0003900000 */
[----:B------:R-:W2:Y:S02]  /*8510*/  @!P1 SYNCS.PHASECHK.TRANS64 P1, [R0+URZ+0x1d0], R2 ;  /* 0x0001d002000095a7 */ /* 0x000ea400080210ff */
[----:B--2---:R-:W-:Y:S05]  /*8520*/  @!P1 BRA `(.L_x_84) ;  /* 0xfffffffc00f09947 */ /* 0x004fea000383ffff */
[----:B------:R-:W-:Y:S05]  /*8530*/  BRA `(.L_x_187) ;  /* 0xffffffbc00cc7947 */ /* 0x000fea000383ffff */
.L_x_85:
[----:B------:R-:W-:-:S07]  /*8540*/  MOV R2, UR23 ;  /* 0x0000001700027c02 */ /* 0x000fce0008000f00 */
.L_x_188:
[----:B-1----:R1:W2:Y:S02]  /*8550*/  SYNCS.PHASECHK.TRANS64.TRYWAIT P0, [R2+URZ+0x210], R0 ;  /* 0x00021000020075a7 */ /* 0x0022a400080011ff */
[----:B--2---:R-:W-:Y:S05]  /*8560*/  @!P0 NANOSLEEP.SYNCS 0x989680 ;  /* 0x009896800000895d */ /* 0x004fea0003900000 */
[----:B------:R-:W2:Y:S02]  /*8570*/  @!P0 SYNCS.PHASECHK.TRANS64 P0, [R2+URZ+0x210], R0 ;  /* 0x00021000020085a7 */ /* 0x000ea400080010ff */
[----:B--2---:R-:W-:Y:S05]  /*8580*/  @!P0 BRA `(.L_x_188) ;  /* 0xfffffffc00f08947 */ /* 0x004fea000383ffff */
[----:B------:R-:W-:Y:S05]  /*8590*/  BRA `(.L_x_189) ;  /* 0xffffffc0001c7947 */ /* 0x000fea000383ffff */
.L_x_88:
[----:B------:R-:W-:Y:S07]  /*85a0*/  MOV R0, UR5 ;  /* 0x0000000500007c02 */ /* 0x000fee0008000f00 */
.L_x_190:
[----:B-1----:R1:W2:Y:S02]  /*85b0*/  SYNCS.PHASECHK.TRANS64.TRYWAIT P0, [R0+URZ], R2 ;  /* 0x00000002000075a7 */ /* 0x0022a400080011ff */
[----:B--2---:R-:W-:Y:S05]  /*85c0*/  @!P0 NANOSLEEP.SYNCS 0x989680 ;  /* 0x009896800000895d */ /* 0x004fea0003900000 */
[----:B------:R-:W2:Y:S02]  /*85d0*/  @!P0 SYNCS.PHASECHK.TRANS64 P0, [R0+URZ], R2 ;  /* 0x00000002000085a7 */ /* 0x000ea400080010ff */
[----:B--2---:R-:W-:Y:S05]  /*85e0*/  @!P0 BRA `(.L_x_190) ;  /* 0xfffffffc00f08947 */ /* 0x004fea000383ffff */
[----:B------:R-:W-:Y:S05]  /*85f0*/  BRA `(.L_x_87) ;  /* 0xffffffc000387947 */ /* 0x000fea000383ffff */
.L_x_91:
[----:B------:R-:W-:-:S07]  /*8600*/  MOV R0, UR4 ;  /* 0x0000000400007c02 */ /* 0x000fce0008000f00 */
.L_x_191:
[----:B--2---:R2:W4:Y:S02]  /*8610*/  SYNCS.PHASECHK.TRANS64.TRYWAIT P0, [R0+URZ], R2 ;  /* 0x00000002000075a7 */ /* 0x00452400080011ff */
[----:B----4-:R-:W-:Y:S05]  /*8620*/  @!P0 NANOSLEEP.SYNCS 0x989680 ;  /* 0x009896800000895d */ /* 0x010fea0003900000 */
[----:B------:R-:W4:Y:S02]  /*8630*/  @!P0 SYNCS.PHASECHK.TRANS64 P0, [R0+URZ], R2 ;  /* 0x00000002000085a7 */ /* 0x000f2400080010ff */
[----:B----4-:R-:W-:Y:S05]  /*8640*/  @!P0 BRA `(.L_x_191) ;  /* 0xfffffffc00f08947 */ /* 0x010fea000383ffff */
[----:B------:R-:W-:Y:S05]  /*8650*/  BRA `(.L_x_192) ;  /* 0xffffffc000ec7947 */ /* 0x000fea000383ffff */
.L_x_92:
[----:B------:R-:W-:-:S07]  /*8660*/  MOV R0, UR5 ;  /* 0x0000000500007c02 */ /* 0x000fce0008000f00 */
.L_x_193:
[----:B-1----:R1:W2:Y:S02]  /*8670*/  SYNCS.PHASECHK.TRANS64.TRYWAIT P0, [R0+URZ], R3 ;  /* 0x00000003000075a7 */ /* 0x0022a400080011ff */
[----:B--2---:R-:W-:Y:S05]  /*8680*/  @!P0 NANOSLEEP.SYNCS 0x989680 ;  /* 0x009896800000895d */ /* 0x004fea0003900000 */
[----:B------:R-:W2:Y:S02]  /*8690*/  @!P0 SYNCS.PHASECHK.TRANS64 P0, [R0+URZ], R3 ;  /* 0x00000003000085a7 */ /* 0x000ea400080010ff */
[----:B--2---:R-:W-:Y:S05]  /*86a0*/  @!P0 BRA `(.L_x_193) ;  /* 0xfffffffc00f08947 */ /* 0x004fea000383ffff */
[----:B------:R-:W-:Y:S05]  /*86b0*/  BRA `(.L_x_194) ;  /* 0xffffffc000f87947 */ /* 0x000fea000383ffff */
.L_x_93:
[----:B------:R-:W-:-:S07]  /*86c0*/  MOV R0, UR5 ;  /* 0x0000000500007c02 */ /* 0x000fce0008000f00 */
.L_x_195:
[----:B-1----:R1:W2:Y:S02]  /*86d0*/  SYNCS.PHASECHK.TRANS64.TRYWAIT P0, [R0+URZ], R3 ;  /* 0x00000003000075a7 */ /* 0x0022a400080011ff */
[----:B--2---:R-:W-:Y:S05]  /*86e0*/  @!P0 NANOSLEEP.SYNCS 0x989680 ;  /* 0x009896800000895d */ /* 0x004fea0003900000 */
[----:B------:R-:W2:Y:S02]  /*86f0*/  @!P0 SYNCS.PHASECHK.TRANS64 P0, [R0+URZ], R3 ;  /* 0x00000003000085a7 */ /* 0x000ea400080010ff */
[----:B--2---:R-:W-:Y:S05]  /*8700*/  @!P0 BRA `(.L_x_195) ;  /* 0xfffffffc00f08947 */ /* 0x004fea000383ffff */
[----:B------:R-:W-:Y:S05]  /*8710*/  BRA `(.L_x_196) ;  /* 0xffffffc400047947 */ /* 0x000fea000383ffff */
.L_x_94:
[----:B-1----:R-:W-:-:S07]  /*8720*/  MOV R0, UR4 ;  /* 0x0000000400007c02 */ /* 0x002fce0008000f00 */
.L_x_197:
[----:B-1----:R1:W2:Y:S02]  /*8730*/  SYNCS.PHASECHK.TRANS64.TRYWAIT P0, [R0+URZ], R2 ;  /* 0x00000002000075a7 */ /* 0x0022a400080011ff */
[----:B--2---:R-:W-:Y:S05]  /*8740*/  @!P0 NANOSLEEP.SYNCS 0x989680 ;  /* 0x009896800000895d */ /* 0x004fea0003900000 */
[----:B------:R-:W2:Y:S02]  /*8750*/  @!P0 SYNCS.PHASECHK.TRANS64 P0, [R0+URZ], R2 ;  /* 0x00000002000085a7 */ /* 0x000ea400080010ff */
[----:B--2---:R-:W-:Y:S05]  /*8760*/  @!P0 BRA `(.L_x_197) ;  /* 0xfffffffc00f08947 */ /* 0x004fea000383ffff */
[----:B------:R-:W-:Y:S05]  /*8770*/  BRA `(.L_x_198) ;  /* 0xffffffc400107947 */ /* 0x000fea000383ffff */
.L_x_99:
[----:B---3--:R3:W4:Y:S02]  /*8780*/  SYNCS.PHASECHK.TRANS64.TRYWAIT P0, [R7+URZ+0x1d0], R0 ;  /* 0x0001d000070075a7 */ /* 0x00872400080011ff */
[----:B----4-:R-:W-:Y:S05]  /*8790*/  @!P0 NANOSLEEP.SYNCS 0x989680 ;  /* 0x009896800000895d */ /* 0x010fea0003900000 */
[----:B------:R-:W4:Y:S02]  /*87a0*/  @!P0 SYNCS.PHASECHK.TRANS64 P0, [R7+URZ+0x1d0], R0 ;  /* 0x0001d000070085a7 */ /* 0x000f2400080010ff */
[----:B----4-:R-:W-:Y:S05]  /*87b0*/  @!P0 BRA `(.L_x_99) ;  /* 0xfffffffc00f08947 */ /* 0x010fea000383ffff */
[----:B------:R-:W-:Y:S05]  /*87c0*/  BRA `(.L_x_199) ;  /* 0xffffffc800247947 */ /* 0x000fea000383ffff */
.L_x_102:
[----:B-1----:R-:W-:Y:S07]  /*87d0*/  MOV R0, UR17 ;  /* 0x0000001100007c02 */ /* 0x002fee0008000f00 */
.L_x_200:
[----:B-1----:R1:W3:Y:S02]  /*87e0*/  SYNCS.PHASECHK.TRANS64.TRYWAIT P2, [R0+URZ+0x1c8], R7 ;  /* 0x0001c807000075a7 */ /* 0x0022e400080411ff */
[----:B---3--:R-:W-:Y:S05]  /*87f0*/  @!P2 NANOSLEEP.SYNCS 0x989680 ;  /* 0x009896800000a95d */ /* 0x008fea0003900000 */
[----:B------:R-:W3:Y:S02]  /*8800*/  @!P2 SYNCS.PHASECHK.TRANS64 P2, [R0+URZ+0x1c8], R7 ;  /* 0x0001c8070000a5a7 */ /* 0x000ee400080410ff */
[----:B---3--:R-:W-:Y:S05]  /*8810*/  @!P2 BRA `(.L_x_200) ;  /* 0xfffffffc00f0a947 */ /* 0x008fea000383ffff */
[----:B------:R-:W-:Y:S05]  /*8820*/  BRA `(.L_x_101) ;  /* 0xffffffcc00847947 */ /* 0x000fea000383ffff */
.L_x_105:
[----:B-1----:R-:W-:Y:S07]  /*8830*/  MOV R0, UR17 ;  /* 0x0000001100007c02 */ /* 0x002fee0008000f00 */
.L_x_201:
[----:B-1----:R1:W3:Y:S02]  /*8840*/  SYNCS.PHASECHK.TRANS64.TRYWAIT P0, [R0+URZ+0x1b8], R6 ;  /* 0x0001b806000075a7 */ /* 0x0022e400080011ff */
[----:B---3--:R-:W-:Y:S05]  /*8850*/  @!P0 NANOSLEEP.SYNCS 0x989680 ;  /* 0x009896800000895d */ /* 0x008fea0003900000 */
[----:B------:R-:W3:Y:S02]  /*8860*/  @!P0 SYNCS.PHASECHK.TRANS64 P0, [R0+URZ+0x1b8], R6 ;  /* 0x0001b806000085a7 */ /* 0x000ee400080010ff */
[----:B---3--:R-:W-:Y:S05]  /*8870*/  @!P0 BRA `(.L_x_201) ;  /* 0xfffffffc00f08947 */ /* 0x008fea000383ffff */
[----:B------:R-:W-:Y:S05]  /*8880*/  BRA `(.L_x_202) ;  /* 0xffffffcc00d47947 */ /* 0x000fea000383ffff */
.L_x_108:
[----:B---3--:R3:W1:Y:S02]  /*8890*/  SYNCS.PHASECHK.TRANS64.TRYWAIT P0, [R3+URZ+0x1d0], R0 ;  /* 0x0001d000030075a7 */ /* 0x00866400080011ff */
[----:B-1----:R-:W-:Y:S05]  /*88a0*/  @!P0 NANOSLEEP.SYNCS 0x989680 ;  /* 0x009896800000895d */ /* 0x002fea0003900000 */
[----:B------:R-:W1:Y:S02]  /*88b0*/  @!P0 SYNCS.PHASECHK.TRANS64 P0, [R3+URZ+0x1d0], R0 ;  /* 0x0001d000030085a7 */ /* 0x000e6400080010ff */
[----:B-1----:R-:W-:Y:S05]  /*88c0*/  @!P0 BRA `(.L_x_108) ;  /* 0xfffffffc00f08947 */ /* 0x002fea000383ffff */
[----:B------:R-:W-:Y:S05]  /*88d0*/  BRA `(.L_x_203) ;  /* 0xffffffd400207947 */ /* 0x000fea000383ffff */
.L_x_119:
[----:B-1----:R-:W-:Y:S04]  /*88e0*/  MOV R0, UR44 ;  /* 0x0000002c00007c02 */ /* 0x002fe80008000f00 */
[----:B------:R1:W2:Y:S03]  /*88f0*/  SYNCS.PHASECHK.TRANS64.TRYWAIT P1, [R0+URZ+0x1b0], R4 ;  /* 0x0001b004000075a7 */ /* 0x0002a600080211ff */
[----:B--2---:R-:W-:Y:S05]  /*8900*/  @!P1 NANOSLEEP.SYNCS 0x989680 ;  /* 0x009896800000995d */ /* 0x004fea0003900000 */
[----:B------:R-:W2:Y:S02]  /*8910*/  @!P1 SYNCS.PHASECHK.TRANS64 P1, [R0+URZ+0x1b0], R4 ;  /* 0x0001b004000095a7 */ /* 0x000ea400080210ff */
[----:B--2---:R-:W-:Y:S05]  /*8920*/  @!P1 BRA `(.L_x_119) ;  /* 0xfffffffc00ec9947 */ /* 0x004fea000383ffff */
[----:B------:R-:W-:Y:S05]  /*8930*/  BRA `(.L_x_118) ;  /* 0xffffffe000707947 */ /* 0x000fea000383ffff */
.L_x_121:
[----:B------:R1:W1:Y:S02]  /*8940*/  SYNCS.PHASECHK.TRANS64.TRYWAIT P1, [R22+URZ+0x1f0], R3 ;  /* 0x0001f003160075a7 */ /* 0x00026400080211ff */
[----:B-1----:R-:W-:Y:S05]  /*8950*/  @!P1 NANOSLEEP.SYNCS 0x989680 ;  /* 0x009896800000995d */ /* 0x002fea0003900000 */
[----:B------:R-:W1:Y:S02]  /*8960*/  @!P1 SYNCS.PHASECHK.TRANS64 P1, [R22+URZ+0x1f0], R3 ;  /* 0x0001f003160095a7 */ /* 0x000e6400080210ff */
[----:B-1----:R-:W-:Y:S05]  /*8970*/  @!P1 BRA `(.L_x_121) ;  /* 0xfffffffc00f09947 */ /* 0x002fea000383ffff */
[----:B------:R-:W-:Y:S05]  /*8980*/  BRA `(.L_x_120) ;  /* 0xffffffe000ac7947 */ /* 0x000fea000383ffff */
        .weak           $__internal_0_$__cuda_sm10x_tcgen05_guardrail_trap_col_being_dealloced_not_returned_by_alloc
        .type           $__internal_0_$__cuda_sm10x_tcgen05_guardrail_trap_col_being_dealloced_not_returned_by_alloc,@function
        .size           $__internal_0_$__cuda_sm10x_tcgen05_guardrail_trap_col_being_dealloced_not_returned_by_alloc,($__internal_1_$__cuda_sm10x_tcgen05_guardrail_trap_phase_invalid_during_alloc - $__internal_0_$__cuda_sm10x_tcgen05_guardrail_trap_col_being_dealloced_not_returned_by_alloc)
$__internal_0_$__cuda_sm10x_tcgen05_guardrail_trap_col_being_dealloced_not_returned_by_alloc:
[----:B------:R-:W-:Y:S05]  /*8990*/  BPT.TRAP 0x1 ;  /* 0x000000040000795c */ /* 0x000fea0000300000 */
[----:B------:R-:W-:-:S04]  /*89a0*/  HFMA2 R3, -RZ, RZ, 0, 0 ;  /* 0x00000000ff037431 */ /* 0x000fc800000001ff */
[----:B------:R-:W-:Y:S05]  /*89b0*/  RET.REL.NODEC R2 `(_ZN7cutlass13device_kernelINS_4gemm6kernel13GemmUniversalIN4cute5tupleIJiiiiEEENS1_10collective13CollectiveMmaINS1_35MainloopSm100TmaUmmaWarpSpecializedILi27ELi2ELi4ENS5_IJNS4_1CILi2EEESB_NSA_ILi1EEEEEEEENS5_IJNSA_ILi64EEESF_SF_EEENS_12float_e5m2_tENS5_IJlSC_lEEESH_SI_NS4_8TiledMMAINS4_8MMA_AtomIJNS4_10MMA_TraitsINS4_19SM100_MMA_F8F6F4_SSEJSH_SH_fSF_SF_NS4_17integral_constantINS4_4UMMA5MajorELSP_0EEESQ_NSN_INSO_7ScaleInELSR_0EEESS_EEEEEENS4_6LayoutINS5_IJSC_SC_SC_EEENS5_IJNSA_ILi0EEESX_SX_EEEEENS5_IJNS4_10UnderscoreES10_S10_EEEEENS4_23SM90_TMA_LOAD_MULTICASTENS4_14ComposedLayoutINS4_7SwizzleILi2ELi4ELi3EEENS4_18smem_ptr_flag_bitsILi8EEENSV_INS5_IJNSA_ILi8EEESF_EEENS5_IJSF_SC_EEEEEEEvNS4_8identityES13_S1D_vS1E_EENS_8epilogue10collective18CollectiveEpilogueINS1G_23Sm100TmaWarpSpecializedILi1ELi1ELi32ELb0ELb0EEEJSG_NS5_IJNSV_ISF_SC_EES1L_EEESH_SI_SH_SI_NS1G_6fusion15FusionCallbacksIS1K_NS1N_17LinearCombinationISH_fSH_fLNS_15FloatRoundStyleE2EEESG_S1M_JEEENS4_5SM1004TMEM4LOAD26SM100_TMEM_LOAD_16dp32b32xENS4_13SM90_TMA_LOADES1D_NS4_39AutoVectorizingCopyWithAssumedAlignmentILi128EEENS4_14SM90_TMA_STOREES1D_S1Z_S1Z_EEEvvEEEEvNT_6ParamsE) ;  /* 0xffffff7402907950 */ /* 0x000fea0003c3ffff */
        .weak           $__internal_1_$__cuda_sm10x_tcgen05_guardrail_trap_phase_invalid_during_alloc
        .type           $__internal_1_$__cuda_sm10x_tcgen05_guardrail_trap_phase_invalid_during_alloc,@function
        .size           $__internal_1_$__cuda_sm10x_tcgen05_guardrail_trap_phase_invalid_during_alloc,($__internal_2_$__cuda_sm10x_tcgen05_guardrail_trap_unallocated_columns_being_dealloced - $__internal_1_$__cuda_sm10x_tcgen05_guardrail_trap_phase_invalid_during_alloc)
$__internal_1_$__cuda_sm10x_tcgen05_guardrail_trap_phase_invalid_during_alloc:
[----:B------:R-:W-:Y:S05]  /*89c0*/  BPT.TRAP 0x1 ;  /* 0x000000040000795c */ /* 0x000fea0000300000 */
[----:B------:R-:W-:-:S04]  /*89d0*/  MOV R5, 0x0 ;  /* 0x0000000000057802 */ /* 0x000fc80000000f00 */
[----:B------:R-:W-:Y:S05]  /*89e0*/  RET.REL.NODEC R4 `(_ZN7cutlass13device_kernelINS_4gemm6kernel13GemmUniversalIN4cute5tupleIJiiiiEEENS1_10collective13CollectiveMmaINS1_35MainloopSm100TmaUmmaWarpSpecializedILi27ELi2ELi4ENS5_IJNS4_1CILi2EEESB_NSA_ILi1EEEEEEEENS5_IJNSA_ILi64EEESF_SF_EEENS_12float_e5m2_tENS5_IJlSC_lEEESH_SI_NS4_8TiledMMAINS4_8MMA_AtomIJNS4_10MMA_TraitsINS4_19SM100_MMA_F8F6F4_SSEJSH_SH_fSF_SF_NS4_17integral_constantINS4_4UMMA5MajorELSP_0EEESQ_NSN_INSO_7ScaleInELSR_0EEESS_EEEEEENS4_6LayoutINS5_IJSC_SC_SC_EEENS5_IJNSA_ILi0EEESX_SX_EEEEENS5_IJNS4_10UnderscoreES10_S10_EEEEENS4_23SM90_TMA_LOAD_MULTICASTENS4_14ComposedLayoutINS4_7SwizzleILi2ELi4ELi3EEENS4_18smem_ptr_flag_bitsILi8EEENSV_INS5_IJNSA_ILi8EEESF_EEENS5_IJSF_SC_EEEEEEEvNS4_8identityES13_S1D_vS1E_EENS_8epilogue10collective18CollectiveEpilogueINS1G_23Sm100TmaWarpSpecializedILi1ELi1ELi32ELb0ELb0EEEJSG_NS5_IJNSV_ISF_SC_EES1L_EEESH_SI_SH_SI_NS1G_6fusion15FusionCallbacksIS1K_NS1N_17LinearCombinationISH_fSH_fLNS_15FloatRoundStyleE2EEESG_S1M_JEEENS4_5SM1004TMEM4LOAD26SM100_TMEM_LOAD_16dp32b32xENS4_13SM90_TMA_LOADES1D_NS4_39AutoVectorizingCopyWithAssumedAlignmentILi128EEENS4_14SM90_TMA_STOREES1D_S1Z_S1Z_EEEvvEEEEvNT_6ParamsE) ;  /* 0xffffff7404847950 */ /* 0x000fea0003c3ffff */
        .weak           $__internal_2_$__cuda_sm10x_tcgen05_guardrail_trap_unallocated_columns_being_dealloced
        .type           $__internal_2_$__cuda_sm10x_tcgen05_guardrail_trap_unallocated_columns_being_dealloced,@function
        .size           $__internal_2_$__cuda_sm10x_tcgen05_guardrail_trap_unallocated_columns_being_dealloced,(.L_x_205 - $__internal_2_$__cuda_sm10x_tcgen05_guardrail_trap_unallocated_columns_being_dealloced)
$__internal_2_$__cuda_sm10x_tcgen05_guardrail_trap_unallocated_columns_being_dealloced:
[----:B------:R-:W-:Y:S05]  /*89f0*/  BPT.TRAP 0x1 ;  /* 0x000000040000795c */ /* 0x000fea0000300000 */
[----:B------:R-:W-:-:S04]  /*8a00*/  HFMA2 R3, -RZ, RZ, 0, 0 ;  /* 0x00000000ff037431 */ /* 0x000fc800000001ff */
[----:B------:R-:W-:Y:S05]  /*8a10*/  RET.REL.NODEC R2 `(_ZN7cutlass13device_kernelINS_4gemm6kernel13GemmUniversalIN4cute5tupleIJiiiiEEENS1_10collective13CollectiveMmaINS1_35MainloopSm100TmaUmmaWarpSpecializedILi27ELi2ELi4ENS5_IJNS4_1CILi2EEESB_NSA_ILi1EEEEEEEENS5_IJNSA_ILi64EEESF_SF_EEENS_12float_e5m2_tENS5_IJlSC_lEEESH_SI_NS4_8TiledMMAINS4_8MMA_AtomIJNS4_10MMA_TraitsINS4_19SM100_MMA_F8F6F4_SSEJSH_SH_fSF_SF_NS4_17integral_constantINS4_4UMMA5MajorELSP_0EEESQ_NSN_INSO_7ScaleInELSR_0EEESS_EEEEEENS4_6LayoutINS5_IJSC_SC_SC_EEENS5_IJNSA_ILi0EEESX_SX_EEEEENS5_IJNS4_10UnderscoreES10_S10_EEEEENS4_23SM90_TMA_LOAD_MULTICASTENS4_14ComposedLayoutINS4_7SwizzleILi2ELi4ELi3EEENS4_18smem_ptr_flag_bitsILi8EEENSV_INS5_IJNSA_ILi8EEESF_EEENS5_IJSF_SC_EEEEEEEvNS4_8identityES13_S1D_vS1E_EENS_8epilogue10collective18CollectiveEpilogueINS1G_23Sm100TmaWarpSpecializedILi1ELi1ELi32ELb0ELb0EEEJSG_NS5_IJNSV_ISF_SC_EES1L_EEESH_SI_SH_SI_NS1G_6fusion15FusionCallbacksIS1K_NS1N_17LinearCombinationISH_fSH_fLNS_15FloatRoundStyleE2EEESG_S1M_JEEENS4_5SM1004TMEM4LOAD26SM100_TMEM_LOAD_16dp32b32xENS4_13SM90_TMA_LOADES1D_NS4_39AutoVectorizingCopyWithAssumedAlignmentILi128EEENS4_14SM90_TMA_STOREES1D_S1Z_S1Z_EEEvvEEEEvNT_6ParamsE) ;  /* 0xffffff7402787950 */ /* 0x000fea0003c3ffff */
.L_x_204:
[----:B------:R-:W-:-:S00]  /*8a20*/  BRA `(.L_x_204) ;  /* 0xfffffffc00fc7947 */ /* 0x000fc0000383ffff */
[----:B------:R-:W-:-:S00]  /*8a30*/  NOP ;  /* 0x0000000000007918 */ /* 0x000fc00000000000 */
        /* <DEDUP_REMOVED lines=12> */
.L_x_205:


//--------------------- .nv.global.init           --------------------------
	.section	.nv.global.init,"aw",@progbits
.nv.global.init:
	.type		$str$27,@object
	.size		$str$27,($str$28 - $str$27)
$str$27:
        /*0000*/ 	.byte	0x28, 0x61, 0x64, 0x64, 0x72, 0x65, 0x73, 0x73, 0x20, 0x26, 0x20, 0x6d, 0x61, 0x73, 0x6b, 0x29
        /*0010*/ 	.byte	0x20, 0x3d, 0x3d, 0x20, 0x30, 0x00
	.type		$str$28,@object
	.size		$str$28,($str$26 - $str$28)
$str$28:
        /*0016*/ 	.byte	0x2f, 0x74, 0x6d, 0x70, 0x2f, 0x63, 0x75, 0x74, 0x6c, 0x61, 0x73, 0x73, 0x5f, 0x73, 0x77, 0x65
        /*0026*/ 	.byte	0x65, 0x70, 0x5f, 0x73, 0x72, 0x63, 0x2f, 0x69, 0x6e, 0x63, 0x6c, 0x75, 0x64, 0x65, 0x2f, 0x63
        /*0036*/ 	.byte	0x75, 0x74, 0x65, 0x2f, 0x70, 0x6f, 0x69, 0x6e, 0x74, 0x65, 0x72, 0x5f, 0x66, 0x6c, 0x61, 0x67
        /*0046*/ 	.byte	0x67, 0x65, 0x64, 0x2e, 0x68, 0x70, 0x70, 0x00
	.type		$str$26,@object
	.size		$str$26,($str$25 - $str$26)
$str$26:
        /*004e*/ 	.byte	0x2f, 0x74, 0x6d, 0x70, 0x2f, 0x63, 0x75, 0x74, 0x6c, 0x61, 0x73, 0x73, 0x5f, 0x73, 0x77, 0x65
        /*005e*/ 	.byte	0x65, 0x70, 0x5f, 0x73, 0x72, 0x63, 0x2f, 0x69, 0x6e, 0x63, 0x6c, 0x75, 0x64, 0x65, 0x2f, 0x63
        /*006e*/ 	.byte	0x75, 0x74, 0x65, 0x2f, 0x61, 0x74, 0x6f, 0x6d, 0x2f, 0x63, 0x6f, 0x70, 0x79, 0x5f, 0x74, 0x72
        /*007e*/ 	.byte	0x61, 0x69, 0x74, 0x73, 0x5f, 0x73, 0x6d, 0x31, 0x30, 0x30, 0x2e, 0x68, 0x70, 0x70, 0x00
	.type		$str$25,@object
	.size		$str$25,(__unnamed_1 - $str$25)
$str$25:
        /*008d*/ 	.byte	0x28, 0x28, 0x75, 0x69, 0x6e, 0x74, 0x33, 0x32, 0x5f, 0x74, 0x28, 0x74, 0x68, 0x72, 0x65, 0x61
        /*009d*/ 	.byte	0x64, 0x49, 0x64, 0x78, 0x2e, 0x78, 0x29, 0x20, 0x2f, 0x20, 0x33, 0x32, 0x29, 0x20, 0x25, 0x20
        /*00ad*/ 	.byte	0x34, 0x29, 0x20, 0x3d, 0x3d, 0x20, 0x28, 0x28, 0x28, 0x74, 0x6d, 0x65, 0x6d, 0x5f, 0x61, 0x64
        /*00bd*/ 	.byte	0x64, 0x72, 0x20, 0x3e, 0x3e, 0x20, 0x31, 0x36, 0x29, 0x20, 0x2f, 0x20, 0x33, 0x32, 0x29, 0x20
        /*00cd*/ 	.byte	0x25, 0x20, 0x34, 0x29, 0x00
	.type		__unnamed_1,@object
	.size		__unnamed_1,(__unnamed_2 - __unnamed_1)
__unnamed_1:
        /*00d2*/ 	.byte	0x61, 0x75, 0x74, 0x6f, 0x20, 0x63, 0x75, 0x74, 0x65, 0x3a, 0x3a, 0x61, 0x73, 0x5f, 0x70, 0x6f
        /* <DEDUP_REMOVED lines=24> */
        /*0262*/ 	.byte	0x3c, 0x34, 0x30, 0x39, 0x36, 0x3e, 0x3e, 0x3e, 0x3e, 0x5d, 0x00
	.type		__unnamed_2,@object
	.size		__unnamed_2,(.L_2 - __unnamed_2)
__unnamed_2:
        /* <DEDUP_REMOVED lines=40> */
        /*04ed*/ 	.byte	0x74, 0x65, 0x3a, 0x3a, 0x43, 0x3c, 0x30, 0x3e, 0x3e, 0x3e, 0x3e, 0x5d, 0x00
.L_2:


//--------------------- .nv.shared._ZN7cutlass13device_kernelINS_4gemm6kernel13GemmUniversalIN4cute5tupleIJiiiiEEENS1_10collective13CollectiveMmaINS1_35MainloopSm100TmaUmmaWarpSpecializedILi27ELi2ELi4ENS5_IJNS4_1CILi2EEESB_NSA_ILi1EEEEEEEENS5_IJNSA_ILi64EEESF_SF_EEENS_12float_e5m2_tENS5_IJlSC_lEEESH_SI_NS4_8TiledMMAINS4_8MMA_AtomIJNS4_10MMA_TraitsINS4_19SM100_MMA_F8F6F4_SSEJSH_SH_fSF_SF_NS4_17integral_constantINS4_4UMMA5MajorELSP_0EEESQ_NSN_INSO_7ScaleInELSR_0EEESS_EEEEEENS4_6LayoutINS5_IJSC_SC_SC_EEENS5_IJNSA_ILi0EEESX_SX_EEEEENS5_IJNS4_10UnderscoreES10_S10_EEEEENS4_23SM90_TMA_LOAD_MULTICASTENS4_14ComposedLayoutINS4_7SwizzleILi2ELi4ELi3EEENS4_18smem_ptr_flag_bitsILi8EEENSV_INS5_IJNSA_ILi8EEESF_EEENS5_IJSF_SC_EEEEEEEvNS4_8identityES13_S1D_vS1E_EENS_8epilogue10collective18CollectiveEpilogueINS1G_23Sm100TmaWarpSpecializedILi1ELi1ELi32ELb0ELb0EEEJSG_NS5_IJNSV_ISF_SC_EES1L_EEESH_SI_SH_SI_NS1G_6fusion15FusionCallbacksIS1K_NS1N_17LinearCombinationISH_fSH_fLNS_15FloatRoundStyleE2EEESG_S1M_JEEENS4_5SM1004TMEM4LOAD26SM100_TMEM_LOAD_16dp32b32xENS4_13SM90_TMA_LOADES1D_NS4_39AutoVectorizingCopyWithAssumedAlignmentILi128EEENS4_14SM90_TMA_STOREES1D_S1Z_S1Z_EEEvvEEEEvNT_6ParamsE --------------------------
	.section	.nv.shared._ZN7cutlass13device_kernelINS_4gemm6kernel13GemmUniversalIN4cute5tupleIJiiiiEEENS1_10collective13CollectiveMmaINS1_35MainloopSm100TmaUmmaWarpSpecializedILi27ELi2ELi4ENS5_IJNS4_1CILi2EEESB_NSA_ILi1EEEEEEEENS5_IJNSA_ILi64EEESF_SF_EEENS_12float_e5m2_tENS5_IJlSC_lEEESH_SI_NS4_8TiledMMAINS4_8MMA_AtomIJNS4_10MMA_TraitsINS4_19SM100_MMA_F8F6F4_SSEJSH_SH_fSF_SF_NS4_17integral_constantINS4_4UMMA5MajorELSP_0EEESQ_NSN_INSO_7ScaleInELSR_0EEESS_EEEEEENS4_6LayoutINS5_IJSC_SC_SC_EEENS5_IJNSA_ILi0EEESX_SX_EEEEENS5_IJNS4_10UnderscoreES10_S10_EEEEENS4_23SM90_TMA_LOAD_MULTICASTENS4_14ComposedLayoutINS4_7SwizzleILi2ELi4ELi3EEENS4_18smem_ptr_flag_bitsILi8EEENSV_INS5_IJNSA_ILi8EEESF_EEENS5_IJSF_SC_EEEEEEEvNS4_8identityES13_S1D_vS1E_EENS_8epilogue10collective18CollectiveEpilogueINS1G_23Sm100TmaWarpSpecializedILi1ELi1ELi32ELb0ELb0EEEJSG_NS5_IJNSV_ISF_SC_EES1L_EEESH_SI_SH_SI_NS1G_6fusion15FusionCallbacksIS1K_NS1N_17LinearCombinationISH_fSH_fLNS_15FloatRoundStyleE2EEESG_S1M_JEEENS4_5SM1004TMEM4LOAD26SM100_TMEM_LOAD_16dp32b32xENS4_13SM90_TMA_LOADES1D_NS4_39AutoVectorizingCopyWithAssumedAlignmentILi128EEENS4_14SM90_TMA_STOREES1D_S1Z_S1Z_EEEvvEEEEvNT_6ParamsE,"aw",@nobits
	.sectionflags	@""
	.align	16
	.zero		1024


//--------------------- .nv.shared.reserved.0     --------------------------
	.section	.nv.shared.reserved.0,"aw",@nobits
	.weak		__nv_reservedSMEM_offset_0_alias
	.size		__nv_reservedSMEM_offset_0_alias, 0, 64
	.other		__nv_reservedSMEM_offset_0_alias,@"STO_CUDA_RESERVED_SHARED STV_DEFAULT"
__nv_reservedSMEM_offset_0_alias:
	.zero		0
.nv.shared.reserved.0:
	.zero		64
	.weak		__nv_reservedSMEM_tcgen05_partition
	.type		__nv_reservedSMEM_tcgen05_partition,@object
	.size		__nv_reservedSMEM_tcgen05_partition,(.L_0 - __nv_reservedSMEM_tcgen05_partition)
__nv_reservedSMEM_tcgen05_partition:
	.zero		32
.L_0:


//--------------------- .nv.global                --------------------------
	.section	.nv.global,"aw",@nobits
.nv.global:
	.type		_ZN40_INTERNAL_45c35861_4_k_cu_a7bcf981_202394cute1_E,@object
	.size		_ZN40_INTERNAL_45c35861_4_k_cu_a7bcf981_202394cute1_E,(_ZN40_INTERNAL_45c35861_4_k_cu_a7bcf981_202394cuda3std3__45__cpo6cbeginE - _ZN40_INTERNAL_45c35861_4_k_cu_a7bcf981_202394cute1_E)
_ZN40_INTERNAL_45c35861_4_k_cu_a7bcf981_202394cute1_E:
	.zero		1
	.type		_ZN40_INTERNAL_45c35861_4_k_cu_a7bcf981_202394cuda3std3__45__cpo6cbeginE,@object
	.size		_ZN40_INTERNAL_45c35861_4_k_cu_a7bcf981_202394cuda3std3__45__cpo6cbeginE,(_ZN40_INTERNAL_45c35861_4_k_cu_a7bcf981_202394cuda3std3__48in_placeE - _ZN40_INTERNAL_45c35861_4_k_cu_a7bcf981_202394cuda3std3__45__cpo6cbeginE)
_ZN40_INTERNAL_45c35861_4_k_cu_a7bcf981_202394cuda3std3__45__cpo6cbeginE:
	.zero		1
	.type		_ZN40_INTERNAL_45c35861_4_k_cu_a7bcf981_202394cuda3std3__48in_placeE,@object
	.size		_ZN40_INTERNAL_45c35861_4_k_cu_a7bcf981_202394cuda3std3__48in_placeE,(_ZN40_INTERNAL_45c35861_4_k_cu_a7bcf981_202394cuda3std6ranges3__45__cpo9iter_moveE - _ZN40_INTERNAL_45c35861_4_k_cu_a7bcf981_202394cuda3std3__48in_placeE)
_ZN40_INTERNAL_45c35861_4_k_cu_a7bcf981_202394cuda3std3__48in_placeE:
	.zero		1
	.type		_ZN40_INTERNAL_45c35861_4_k_cu_a7bcf981_202394cuda3std6ranges3__45__cpo9iter_moveE,@object
	.size		_ZN40_INTERNAL_45c35861_4_k_cu_a7bcf981_202394cuda3std6ranges3__45__cpo9iter_moveE,(_ZN40_INTERNAL_45c35861_4_k_cu_a7bcf981_202394cuda3std3__45__cpo5beginE - _ZN40_INTERNAL_45c35861_4_k_cu_a7bcf981_202394cuda3std6ranges3__45__cpo9iter_moveE)
_ZN40_INTERNAL_45c35861_4_k_cu_a7bcf981_202394cuda3std6ranges3__45__cpo9iter_moveE:
	.zero		1
	.type		_ZN40_INTERNAL_45c35861_4_k_cu_a7bcf981_202394cuda3std3__45__cpo5beginE,@object
	.size		_ZN40_INTERNAL_45c35861_4_k_cu_a7bcf981_202394cuda3std3__45__cpo5beginE,(_ZN40_INTERNAL_45c35861_4_k_cu_a7bcf981_202394cuda3std3__442_GLOBAL__N__45c35861_4_k_cu_a7bcf981_202396ignoreE - _ZN40_INTERNAL_45c35861_4_k_cu_a7bcf981_202394cuda3std3__45__cpo5beginE)
_ZN40_INTERNAL_45c35861_4_k_cu_a7bcf981_202394cuda3std3__45__cpo5beginE:
	.zero		1
	.type		_ZN40_INTERNAL_45c35861_4_k_cu_a7bcf981_202394cuda3std3__442_GLOBAL__N__45c35861_4_k_cu_a7bcf981_202396ignoreE,@object
	.size		_ZN40_INTERNAL_45c35861_4_k_cu_a7bcf981_202394cuda3std3__442_GLOBAL__N__45c35861_4_k_cu_a7bcf981_202396ignoreE,(_ZN40_INTERNAL_45c35861_4_k_cu_a7bcf981_202394cute7productE - _ZN40_INTERNAL_45c35861_4_k_cu_a7bcf981_202394cuda3std3__442_GLOBAL__N__45c35861_4_k_cu_a7bcf981_202396ignoreE)
_ZN40_INTERNAL_45c35861_4_k_cu_a7bcf981_202394cuda3std3__442_GLOBAL__N__45c35861_4_k_cu_a7bcf981_202396ignoreE:
	.zero		1
	.type		_ZN40_INTERNAL_45c35861_4_k_cu_a7bcf981_202394cute7productE,@object
	.size		_ZN40_INTERNAL_45c35861_4_k_cu_a7bcf981_202394cute7productE,(_ZN40_INTERNAL_45c35861_4_k_cu_a7bcf981_202394cuda3std3__45__cpo3endE - _ZN40_INTERNAL_45c35861_4_k_cu_a7bcf981_202394cute7productE)
_ZN40_INTERNAL_45c35861_4_k_cu_a7bcf981_202394cute7productE:
	.zero		1
	.type		_ZN40_INTERNAL_45c35861_4_k_cu_a7bcf981_202394cuda3std3__45__cpo3endE,@object
	.size		_ZN40_INTERNAL_45c35861_4_k_cu_a7bcf981_202394cuda3std3__45__cpo3endE,(_ZN40_INTERNAL_45c35861_4_k_cu_a7bcf981_202394cuda3std3__419piecewise_constructE - _ZN40_INTERNAL_45c35861_4_k_cu_a7bcf981_202394cuda3std3__45__cpo3endE)
_ZN40_INTERNAL_45c35861_4_k_cu_a7bcf981_202394cuda3std3__45__cpo3endE:
	.zero		1
	.type		_ZN40_INTERNAL_45c35861_4_k_cu_a7bcf981_202394cuda3std3__419piecewise_constructE,@object
	.size		_ZN40_INTERNAL_45c35861_4_k_cu_a7bcf981_202394cuda3std3__419piecewise_constructE,(_ZN40_INTERNAL_45c35861_4_k_cu_a7bcf981_202394cuda3std3__45__cpo4cendE - _ZN40_INTERNAL_45c35861_4_k_cu_a7bcf981_202394cuda3std3__419piecewise_constructE)
_ZN40_INTERNAL_45c35861_4_k_cu_a7bcf981_202394cuda3std3__419piecewise_constructE:
	.zero		1
	.type		_ZN40_INTERNAL_45c35861_4_k_cu_a7bcf981_202394cuda3std3__45__cpo4cendE,@object
	.size		_ZN40_INTERNAL_45c35861_4_k_cu_a7bcf981_202394cuda3std3__45__cpo4cendE,(_ZN40_INTERNAL_45c35861_4_k_cu_a7bcf981_202394cuda3std6ranges3__45__cpo4swapE - _ZN40_INTERNAL_45c35861_4_k_cu_a7bcf981_202394cuda3std3__45__cpo4cendE)
_ZN40_INTERNAL_45c35861_4_k_cu_a7bcf981_202394cuda3std3__45__cpo4cendE:
	.zero		1
	.type		_ZN40_INTERNAL_45c35861_4_k_cu_a7bcf981_202394cuda3std6ranges3__45__cpo4swapE,@object
	.size		_ZN40_INTERNAL_45c35861_4_k_cu_a7bcf981_202394cuda3std6ranges3__45__cpo4swapE,(.L_10 - _ZN40_INTERNAL_45c35861_4_k_cu_a7bcf981_202394cuda3std6ranges3__45__cpo4swapE)
_ZN40_INTERNAL_45c35861_4_k_cu_a7bcf981_202394cuda3std6ranges3__45__cpo4swapE:
	.zero		1
.L_10:


//--------------------- .nv.constant0._ZN7cutlass13device_kernelINS_4gemm6kernel13GemmUniversalIN4cute5tupleIJiiiiEEENS1_10collective13CollectiveMmaINS1_35MainloopSm100TmaUmmaWarpSpecializedILi27ELi2ELi4ENS5_IJNS4_1CILi2EEESB_NSA_ILi1EEEEEEEENS5_IJNSA_ILi64EEESF_SF_EEENS_12float_e5m2_tENS5_IJlSC_lEEESH_SI_NS4_8TiledMMAINS4_8MMA_AtomIJNS4_10MMA_TraitsINS4_19SM100_MMA_F8F6F4_SSEJSH_SH_fSF_SF_NS4_17integral_constantINS4_4UMMA5MajorELSP_0EEESQ_NSN_INSO_7ScaleInELSR_0EEESS_EEEEEENS4_6LayoutINS5_IJSC_SC_SC_EEENS5_IJNSA_ILi0EEESX_SX_EEEEENS5_IJNS4_10UnderscoreES10_S10_EEEEENS4_23SM90_TMA_LOAD_MULTICASTENS4_14ComposedLayoutINS4_7SwizzleILi2ELi4ELi3EEENS4_18smem_ptr_flag_bitsILi8EEENSV_INS5_IJNSA_ILi8EEESF_EEENS5_IJSF_SC_EEEEEEEvNS4_8identityES13_S1D_vS1E_EENS_8epilogue10collective18CollectiveEpilogueINS1G_23Sm100TmaWarpSpecializedILi1ELi1ELi32ELb0ELb0EEEJSG_NS5_IJNSV_ISF_SC_EES1L_EEESH_SI_SH_SI_NS1G_6fusion15FusionCallbacksIS1K_NS1N_17LinearCombinationISH_fSH_fLNS_15FloatRoundStyleE2EEESG_S1M_JEEENS4_5SM1004TMEM4LOAD26SM100_TMEM_LOAD_16dp32b32xENS4_13SM90_TMA_LOADES1D_NS4_39AutoVectorizingCopyWithAssumedAlignmentILi128EEENS4_14SM90_TMA_STOREES1D_S1Z_S1Z_EEEvvEEEEvNT_6ParamsE --------------------------
	.section	.nv.constant0._ZN7cutlass13device_kernelINS_4gemm6kernel13GemmUniversalIN4cute5tupleIJiiiiEEENS1_10collective13CollectiveMmaINS1_35MainloopSm100TmaUmmaWarpSpecializedILi27ELi2ELi4ENS5_IJNS4_1CILi2EEESB_NSA_ILi1EEEEEEEENS5_IJNSA_ILi64EEESF_SF_EEENS_12float_e5m2_tENS5_IJlSC_lEEESH_SI_NS4_8TiledMMAINS4_8MMA_AtomIJNS4_10MMA_TraitsINS4_19SM100_MMA_F8F6F4_SSEJSH_SH_fSF_SF_NS4_17integral_constantINS4_4UMMA5MajorELSP_0EEESQ_NSN_INSO_7ScaleInELSR_0EEESS_EEEEEENS4_6LayoutINS5_IJSC_SC_SC_EEENS5_IJNSA_ILi0EEESX_SX_EEEEENS5_IJNS4_10UnderscoreES10_S10_EEEEENS4_23SM90_TMA_LOAD_MULTICASTENS4_14ComposedLayoutINS4_7SwizzleILi2ELi4ELi3EEENS4_18smem_ptr_flag_bitsILi8EEENSV_INS5_IJNSA_ILi8EEESF_EEENS5_IJSF_SC_EEEEEEEvNS4_8identityES13_S1D_vS1E_EENS_8epilogue10collective18CollectiveEpilogueINS1G_23Sm100TmaWarpSpecializedILi1ELi1ELi32ELb0ELb0EEEJSG_NS5_IJNSV_ISF_SC_EES1L_EEESH_SI_SH_SI_NS1G_6fusion15FusionCallbacksIS1K_NS1N_17LinearCombinationISH_fSH_fLNS_15FloatRoundStyleE2EEESG_S1M_JEEENS4_5SM1004TMEM4LOAD26SM100_TMEM_LOAD_16dp32b32xENS4_13SM90_TMA_LOADES1D_NS4_39AutoVectorizingCopyWithAssumedAlignmentILi128EEENS4_14SM90_TMA_STOREES1D_S1Z_S1Z_EEEvvEEEEvNT_6ParamsE,"a",@progbits
	.sectionflags	@""
	.align	4
.nv.constant0._ZN7cutlass13device_kernelINS_4gemm6kernel13GemmUniversalIN4cute5tupleIJiiiiEEENS1_10collective13CollectiveMmaINS1_35MainloopSm100TmaUmmaWarpSpecializedILi27ELi2ELi4ENS5_IJNS4_1CILi2EEESB_NSA_ILi1EEEEEEEENS5_IJNSA_ILi64EEESF_SF_EEENS_12float_e5m2_tENS5_IJlSC_lEEESH_SI_NS4_8TiledMMAINS4_8MMA_AtomIJNS4_10MMA_TraitsINS4_19SM100_MMA_F8F6F4_SSEJSH_SH_fSF_SF_NS4_17integral_constantINS4_4UMMA5MajorELSP_0EEESQ_NSN_INSO_7ScaleInELSR_0EEESS_EEEEEENS4_6LayoutINS5_IJSC_SC_SC_EEENS5_IJNSA_ILi0EEESX_SX_EEEEENS5_IJNS4_10UnderscoreES10_S10_EEEEENS4_23SM90_TMA_LOAD_MULTICASTENS4_14ComposedLayoutINS4_7SwizzleILi2ELi4ELi3EEENS4_18smem_ptr_flag_bitsILi8EEENSV_INS5_IJNSA_ILi8EEESF_EEENS5_IJSF_SC_EEEEEEEvNS4_8identityES13_S1D_vS1E_EENS_8epilogue10collective18CollectiveEpilogueINS1G_23Sm100TmaWarpSpecializedILi1ELi1ELi32ELb0ELb0EEEJSG_NS5_IJNSV_ISF_SC_EES1L_EEESH_SI_SH_SI_NS1G_6fusion15FusionCallbacksIS1K_NS1N_17LinearCombinationISH_fSH_fLNS_15FloatRoundStyleE2EEESG_S1M_JEEENS4_5SM1004TMEM4LOAD26SM100_TMEM_LOAD_16dp32b32xENS4_13SM90_TMA_LOADES1D_NS4_39AutoVectorizingCopyWithAssumedAlignmentILi128EEENS4_14SM90_TMA_STOREES1D_S1Z_S1Z_EEEvvEEEEvNT_6ParamsE:
	.zero		2944


//--------------------- SYMBOLS --------------------------

	.type		.nv.reservedSmem.offset0,@object
	.size		.nv.reservedSmem.offset0,0x4
	.type		.nv.reservedSmem.cap,@object
	.size		.nv.reservedSmem.cap,0x4
	.type		__assertfail,@function
